//
// Generated by NVIDIA NVVM Compiler
//
// Compiler Build ID: CL-36424714
// Cuda compilation tools, release 13.0, V13.0.88
// Based on NVVM 20.0.0
//

.version 9.0
.target sm_100
.address_size 64

	// .globl	_Z15bitReversedCopyPdS_ii
.func  (.param .align 16 .b8 func_retval0[16]) __internal_trig_reduction_slowpathd
(
	.param .b64 __internal_trig_reduction_slowpathd_param_0
)
;
.func  (.param .b64 func_retval0) __internal_accurate_pow
(
	.param .b64 __internal_accurate_pow_param_0,
	.param .b64 __internal_accurate_pow_param_1
)
;
.global .align 8 .b8 __cudart_i2opi_d[144] = {8, 93, 141, 31, 177, 95, 251, 107, 234, 146, 82, 138, 247, 57, 7, 61, 123, 241, 229, 235, 199, 186, 39, 117, 45, 234, 95, 158, 102, 63, 70, 79, 183, 9, 203, 39, 207, 126, 54, 109, 31, 109, 10, 90, 139, 17, 47, 239, 15, 152, 5, 222, 255, 151, 248, 31, 59, 40, 249, 189, 139, 95, 132, 156, 244, 57, 83, 131, 57, 214, 145, 57, 65, 126, 95, 180, 38, 112, 156, 233, 132, 68, 187, 46, 245, 53, 130, 232, 62, 167, 41, 177, 28, 235, 29, 254, 28, 146, 209, 9, 234, 46, 73, 6, 224, 210, 77, 66, 58, 110, 36, 183, 97, 197, 187, 222, 171, 99, 81, 254, 65, 144, 67, 60, 153, 149, 98, 219, 192, 221, 52, 245, 209, 87, 39, 252, 41, 21, 68, 78, 110, 131, 249, 162};
.global .align 16 .b8 __cudart_sin_cos_coeffs[128] = {70, 210, 176, 44, 241, 229, 90, 190, 146, 227, 172, 105, 227, 29, 199, 62, 161, 98, 219, 25, 160, 1, 42, 191, 24, 8, 17, 17, 17, 17, 129, 63, 84, 85, 85, 85, 85, 85, 197, 191, 0, 0, 0, 0, 0, 0, 0, 0, 0, 0, 0, 0, 0, 0, 0, 0, 100, 129, 253, 32, 131, 255, 168, 189, 40, 133, 239, 193, 167, 238, 33, 62, 217, 230, 6, 142, 79, 126, 146, 190, 233, 188, 221, 25, 160, 1, 250, 62, 71, 93, 193, 22, 108, 193, 86, 191, 81, 85, 85, 85, 85, 85, 165, 63, 0, 0, 0, 0, 0, 0, 224, 191, 0, 0, 0, 0, 0, 0, 240, 63};

.visible .entry _Z15bitReversedCopyPdS_ii(
	.param .u64 .ptr .align 1 _Z15bitReversedCopyPdS_ii_param_0,
	.param .u64 .ptr .align 1 _Z15bitReversedCopyPdS_ii_param_1,
	.param .u32 _Z15bitReversedCopyPdS_ii_param_2,
	.param .u32 _Z15bitReversedCopyPdS_ii_param_3
)
{
	.reg .pred 	%p<8>;
	.reg .b32 	%r<66>;
	.reg .b64 	%rd<17>;
	.reg .b64 	%fd<5>;

	ld.param.u64 	%rd3, [_Z15bitReversedCopyPdS_ii_param_0];
	ld.param.u64 	%rd4, [_Z15bitReversedCopyPdS_ii_param_1];
	ld.param.u32 	%r22, [_Z15bitReversedCopyPdS_ii_param_2];
	ld.param.u32 	%r23, [_Z15bitReversedCopyPdS_ii_param_3];
	cvta.to.global.u64 	%rd1, %rd4;
	cvta.to.global.u64 	%rd2, %rd3;
	mov.u32 	%r24, %ctaid.x;
	mov.u32 	%r25, %ntid.x;
	mov.u32 	%r26, %tid.x;
	mad.lo.s32 	%r1, %r24, %r25, %r26;
	mov.u32 	%r27, %ctaid.y;
	mov.u32 	%r28, %ntid.y;
	mov.u32 	%r29, %tid.y;
	mad.lo.s32 	%r2, %r27, %r28, %r29;
	and.b32  	%r30, %r23, 1;
	setp.eq.b32 	%p1, %r30, 1;
	not.pred 	%p2, %p1;
	@%p2 bra 	$L__BB0_2;
	mad.lo.s32 	%r31, %r22, %r2, %r1;
	mad.lo.s32 	%r32, %r22, %r22, %r31;
	mul.wide.u32 	%rd5, %r32, 8;
	add.s64 	%rd6, %rd2, %rd5;
	ld.global.f64 	%fd1, [%rd6];
	mul.wide.u32 	%rd7, %r31, 8;
	add.s64 	%rd8, %rd2, %rd7;
	st.global.f64 	[%rd8], %fd1;
	add.s64 	%rd9, %rd1, %rd5;
	ld.global.f64 	%fd2, [%rd9];
	add.s64 	%rd10, %rd1, %rd7;
	st.global.f64 	[%rd10], %fd2;
$L__BB0_2:
	setp.lt.s32 	%p3, %r23, 1;
	mov.b32 	%r65, 0;
	@%p3 bra 	$L__BB0_9;
	and.b32  	%r3, %r23, 3;
	setp.lt.u32 	%p4, %r23, 4;
	mov.b32 	%r65, 0;
	mov.u32 	%r60, %r1;
	@%p4 bra 	$L__BB0_6;
	and.b32  	%r37, %r23, 2147483644;
	neg.s32 	%r56, %r37;
	mov.b32 	%r65, 0;
	mov.u32 	%r60, %r1;
$L__BB0_5:
	shl.b32 	%r38, %r65, 3;
	shl.b32 	%r39, %r60, 2;
	and.b32  	%r40, %r39, 4;
	or.b32  	%r41, %r38, %r40;
	and.b32  	%r42, %r60, 2;
	or.b32  	%r43, %r42, %r41;
	shr.u32 	%r44, %r60, 2;
	and.b32  	%r45, %r44, 1;
	or.b32  	%r46, %r45, %r43;
	shr.u32 	%r47, %r60, 3;
	shl.b32 	%r48, %r46, 1;
	and.b32  	%r49, %r47, 1;
	or.b32  	%r65, %r49, %r48;
	shr.u32 	%r60, %r60, 4;
	add.s32 	%r56, %r56, 4;
	setp.ne.s32 	%p5, %r56, 0;
	@%p5 bra 	$L__BB0_5;
$L__BB0_6:
	setp.eq.s32 	%p6, %r3, 0;
	@%p6 bra 	$L__BB0_9;
	neg.s32 	%r62, %r3;
$L__BB0_8:
	.pragma "nounroll";
	shl.b32 	%r50, %r65, 1;
	and.b32  	%r51, %r60, 1;
	or.b32  	%r65, %r51, %r50;
	shr.u32 	%r60, %r60, 1;
	add.s32 	%r62, %r62, 1;
	setp.ne.s32 	%p7, %r62, 0;
	@%p7 bra 	$L__BB0_8;
$L__BB0_9:
	mul.lo.s32 	%r52, %r22, %r2;
	add.s32 	%r53, %r65, %r52;
	mul.wide.u32 	%rd11, %r53, 8;
	add.s64 	%rd12, %rd2, %rd11;
	ld.global.f64 	%fd3, [%rd12];
	add.s32 	%r54, %r52, %r1;
	mad.lo.s32 	%r55, %r22, %r22, %r54;
	mul.wide.u32 	%rd13, %r55, 8;
	add.s64 	%rd14, %rd2, %rd13;
	st.global.f64 	[%rd14], %fd3;
	add.s64 	%rd15, %rd1, %rd11;
	ld.global.f64 	%fd4, [%rd15];
	add.s64 	%rd16, %rd1, %rd13;
	st.global.f64 	[%rd16], %fd4;
	ret;

}
	// .globl	_Z9transposePdS_i
.visible .entry _Z9transposePdS_i(
	.param .u64 .ptr .align 1 _Z9transposePdS_i_param_0,
	.param .u64 .ptr .align 1 _Z9transposePdS_i_param_1,
	.param .u32 _Z9transposePdS_i_param_2
)
{
	.reg .b32 	%r<13>;
	.reg .b64 	%rd<11>;
	.reg .b64 	%fd<3>;

	ld.param.u64 	%rd1, [_Z9transposePdS_i_param_0];
	ld.param.u64 	%rd2, [_Z9transposePdS_i_param_1];
	ld.param.u32 	%r1, [_Z9transposePdS_i_param_2];
	cvta.to.global.u64 	%rd3, %rd2;
	cvta.to.global.u64 	%rd4, %rd1;
	mov.u32 	%r2, %ctaid.x;
	mov.u32 	%r3, %ntid.x;
	mov.u32 	%r4, %tid.x;
	mad.lo.s32 	%r5, %r2, %r3, %r4;
	mov.u32 	%r6, %ctaid.y;
	mov.u32 	%r7, %ntid.y;
	mov.u32 	%r8, %tid.y;
	mad.lo.s32 	%r9, %r6, %r7, %r8;
	add.s32 	%r10, %r1, %r5;
	mad.lo.s32 	%r11, %r10, %r1, %r9;
	mul.wide.u32 	%rd5, %r11, 8;
	add.s64 	%rd6, %rd4, %rd5;
	ld.global.f64 	%fd1, [%rd6];
	mad.lo.s32 	%r12, %r1, %r9, %r5;
	mul.wide.u32 	%rd7, %r12, 8;
	add.s64 	%rd8, %rd4, %rd7;
	st.global.f64 	[%rd8], %fd1;
	add.s64 	%rd9, %rd3, %rd5;
	ld.global.f64 	%fd2, [%rd9];
	add.s64 	%rd10, %rd3, %rd7;
	st.global.f64 	[%rd10], %fd2;
	ret;

}
	// .globl	_Z12calcAbsolutePdS_i
.visible .entry _Z12calcAbsolutePdS_i(
	.param .u64 .ptr .align 1 _Z12calcAbsolutePdS_i_param_0,
	.param .u64 .ptr .align 1 _Z12calcAbsolutePdS_i_param_1,
	.param .u32 _Z12calcAbsolutePdS_i_param_2
)
{
	.reg .b32 	%r<12>;
	.reg .b64 	%rd<10>;
	.reg .b64 	%fd<5>;

	ld.param.u64 	%rd1, [_Z12calcAbsolutePdS_i_param_0];
	ld.param.u64 	%rd2, [_Z12calcAbsolutePdS_i_param_1];
	ld.param.u32 	%r1, [_Z12calcAbsolutePdS_i_param_2];
	cvta.to.global.u64 	%rd3, %rd2;
	cvta.to.global.u64 	%rd4, %rd1;
	mov.u32 	%r2, %ctaid.x;
	mov.u32 	%r3, %ntid.x;
	mov.u32 	%r4, %tid.x;
	mad.lo.s32 	%r5, %r2, %r3, %r4;
	mov.u32 	%r6, %ctaid.y;
	mov.u32 	%r7, %ntid.y;
	mov.u32 	%r8, %tid.y;
	mad.lo.s32 	%r9, %r6, %r7, %r8;
	mad.lo.s32 	%r10, %r1, %r9, %r5;
	mul.wide.u32 	%rd5, %r10, 8;
	add.s64 	%rd6, %rd4, %rd5;
	ld.global.f64 	%fd1, [%rd6];
	add.s64 	%rd7, %rd3, %rd5;
	ld.global.f64 	%fd2, [%rd7];
	mul.f64 	%fd3, %fd2, %fd2;
	fma.rn.f64 	%fd4, %fd1, %fd1, %fd3;
	mad.lo.s32 	%r11, %r1, %r1, %r10;
	mul.wide.u32 	%rd8, %r11, 8;
	add.s64 	%rd9, %rd4, %rd8;
	st.global.f64 	[%rd9], %fd4;
	ret;

}
	// .globl	_Z9fft_stagePdS_iii
.visible .entry _Z9fft_stagePdS_iii(
	.param .u64 .ptr .align 1 _Z9fft_stagePdS_iii_param_0,
	.param .u64 .ptr .align 1 _Z9fft_stagePdS_iii_param_1,
	.param .u32 _Z9fft_stagePdS_iii_param_2,
	.param .u32 _Z9fft_stagePdS_iii_param_3,
	.param .u32 _Z9fft_stagePdS_iii_param_4
)
{
	.reg .pred 	%p<17>;
	.reg .b32 	%r<76>;
	.reg .b64 	%rd<31>;
	.reg .b64 	%fd<115>;

	ld.param.u64 	%rd3, [_Z9fft_stagePdS_iii_param_0];
	ld.param.u64 	%rd4, [_Z9fft_stagePdS_iii_param_1];
	ld.param.u32 	%r14, [_Z9fft_stagePdS_iii_param_2];
	ld.param.u32 	%r13, [_Z9fft_stagePdS_iii_param_3];
	cvta.to.global.u64 	%rd1, %rd4;
	cvta.to.global.u64 	%rd2, %rd3;
	mov.u32 	%r15, %ctaid.x;
	mov.u32 	%r16, %ntid.x;
	mov.u32 	%r17, %tid.x;
	mad.lo.s32 	%r1, %r15, %r16, %r17;
	mov.u32 	%r18, %ctaid.y;
	mov.u32 	%r19, %ntid.y;
	mov.u32 	%r20, %tid.y;
	mad.lo.s32 	%r21, %r18, %r19, %r20;
	cvt.rn.f64.s32 	%fd15, %r13;
	mov.f64 	%fd16, 0d4000000000000000;
	{
	.reg .b32 %temp; 
	mov.b64 	{%temp, %r22}, %fd16;
	}
	{
	.reg .b32 %temp; 
	mov.b64 	{%temp, %r23}, %fd15;
	}
	shr.u32 	%r24, %r23, 20;
	and.b32  	%r25, %r24, 2047;
	add.s32 	%r26, %r25, -1012;
	mov.b64 	%rd5, %fd15;
	shl.b64 	%rd6, %rd5, %r26;
	setp.eq.s64 	%p1, %rd6, -9223372036854775808;
	{ // callseq 0, 0
	.param .b64 param0;
	st.param.f64 	[param0], 0d4000000000000000;
	.param .b64 param1;
	st.param.f64 	[param1], %fd15;
	.param .b64 retval0;
	call.uni (retval0), 
	__internal_accurate_pow, 
	(
	param0, 
	param1
	);
	ld.param.f64 	%fd17, [retval0];
	} // callseq 0
	setp.lt.s32 	%p2, %r22, 0;
	neg.f64 	%fd19, %fd17;
	selp.f64 	%fd20, %fd19, %fd17, %p1;
	selp.f64 	%fd21, %fd20, %fd17, %p2;
	setp.eq.s32 	%p3, %r13, 0;
	selp.f64 	%fd22, 0d3FF0000000000000, %fd21, %p3;
	cvt.rni.u32.f64 	%r27, %fd22;
	div.u32 	%r28, %r14, %r27;
	cvt.rn.f64.u32 	%fd23, %r28;
	cvt.rni.u32.f64 	%r29, %fd23;
	div.u32 	%r30, %r1, %r29;
	cvt.rn.f64.u32 	%fd24, %r30;
	cvt.rni.u32.f64 	%r31, %fd24;
	mul.lo.s32 	%r32, %r31, %r29;
	sub.s32 	%r33, %r1, %r32;
	and.b32  	%r2, %r31, 1;
	cvt.rn.f64.u32 	%fd25, %r2;
	mov.f64 	%fd26, 0dBFF0000000000000;
	{
	.reg .b32 %temp; 
	mov.b64 	{%temp, %r34}, %fd26;
	}
	{
	.reg .b32 %temp; 
	mov.b64 	{%temp, %r35}, %fd25;
	}
	shr.u32 	%r36, %r35, 20;
	and.b32  	%r37, %r36, 2047;
	add.s32 	%r38, %r37, -1012;
	mov.b64 	%rd8, %fd25;
	shl.b64 	%rd9, %rd8, %r38;
	setp.eq.s64 	%p4, %rd9, -9223372036854775808;
	{ // callseq 1, 0
	.param .b64 param0;
	st.param.f64 	[param0], 0d3FF0000000000000;
	.param .b64 param1;
	st.param.f64 	[param1], %fd25;
	.param .b64 retval0;
	call.uni (retval0), 
	__internal_accurate_pow, 
	(
	param0, 
	param1
	);
	ld.param.f64 	%fd27, [retval0];
	} // callseq 1
	setp.lt.s32 	%p5, %r34, 0;
	neg.f64 	%fd29, %fd27;
	selp.f64 	%fd30, %fd29, %fd27, %p4;
	selp.f64 	%fd31, %fd30, %fd27, %p5;
	setp.eq.s32 	%p6, %r2, 0;
	selp.f64 	%fd32, 0d3FF0000000000000, %fd31, %p6;
	cvt.rni.s32.f64 	%r39, %fd32;
	cvt.rn.f64.s32 	%fd33, %r39;
	add.s32 	%r40, %r13, 1;
	shr.u32 	%r41, %r40, 31;
	add.s32 	%r42, %r40, %r41;
	and.b32  	%r43, %r42, -2;
	sub.s32 	%r44, %r40, %r43;
	mul.lo.s32 	%r3, %r14, %r14;
	mul.lo.s32 	%r4, %r14, %r21;
	mad.lo.s32 	%r45, %r3, %r44, %r4;
	add.s32 	%r46, %r45, %r1;
	mul.wide.u32 	%rd11, %r46, 8;
	add.s64 	%rd12, %rd2, %rd11;
	ld.global.f64 	%fd34, [%rd12];
	add.s32 	%r47, %r39, %r31;
	add.s32 	%r48, %r33, %r45;
	mad.lo.s32 	%r49, %r47, %r29, %r48;
	mul.wide.u32 	%rd13, %r49, 8;
	add.s64 	%rd14, %rd2, %rd13;
	ld.global.f64 	%fd35, [%rd14];
	fma.rn.f64 	%fd1, %fd34, %fd33, %fd35;
	add.s64 	%rd15, %rd1, %rd11;
	ld.global.f64 	%fd36, [%rd15];
	add.s64 	%rd16, %rd1, %rd13;
	ld.global.f64 	%fd37, [%rd16];
	fma.rn.f64 	%fd2, %fd36, %fd33, %fd37;
	cvt.rn.f64.s32 	%fd38, %r33;
	mul.f64 	%fd39, %fd38, 0d401921FB54442D18;
	add.s32 	%r50, %r13, -1;
	cvt.rn.f64.s32 	%fd40, %r50;
	{
	.reg .b32 %temp; 
	mov.b64 	{%temp, %r51}, %fd40;
	}
	shr.u32 	%r52, %r51, 20;
	and.b32  	%r53, %r52, 2047;
	add.s32 	%r54, %r53, -1012;
	mov.b64 	%rd17, %fd40;
	shl.b64 	%rd18, %rd17, %r54;
	setp.eq.s64 	%p7, %rd18, -9223372036854775808;
	{ // callseq 2, 0
	.param .b64 param0;
	st.param.f64 	[param0], 0d4000000000000000;
	.param .b64 param1;
	st.param.f64 	[param1], %fd40;
	.param .b64 retval0;
	call.uni (retval0), 
	__internal_accurate_pow, 
	(
	param0, 
	param1
	);
	ld.param.f64 	%fd41, [retval0];
	} // callseq 2
	neg.f64 	%fd43, %fd41;
	selp.f64 	%fd44, %fd43, %fd41, %p7;
	selp.f64 	%fd45, %fd44, %fd41, %p2;
	setp.eq.s32 	%p8, %r50, 0;
	selp.f64 	%fd46, 0d3FF0000000000000, %fd45, %p8;
	cvt.rni.u32.f64 	%r55, %fd46;
	cvt.rn.f64.u32 	%fd47, %r55;
	mul.f64 	%fd48, %fd39, %fd47;
	cvt.rn.f64.s32 	%fd49, %r14;
	div.rn.f64 	%fd3, %fd48, %fd49;
	abs.f64 	%fd4, %fd3;
	setp.neu.f64 	%p9, %fd4, 0d7FF0000000000000;
	@%p9 bra 	$L__BB3_2;
	mov.f64 	%fd55, 0d0000000000000000;
	mul.rn.f64 	%fd113, %fd3, %fd55;
	mov.b32 	%r74, 1;
	bra.uni 	$L__BB3_5;
$L__BB3_2:
	mul.f64 	%fd50, %fd3, 0d3FE45F306DC9C883;
	cvt.rni.s32.f64 	%r73, %fd50;
	cvt.rn.f64.s32 	%fd51, %r73;
	fma.rn.f64 	%fd52, %fd51, 0dBFF921FB54442D18, %fd3;
	fma.rn.f64 	%fd53, %fd51, 0dBC91A62633145C00, %fd52;
	fma.rn.f64 	%fd113, %fd51, 0dB97B839A252049C0, %fd53;
	setp.ltu.f64 	%p10, %fd4, 0d41E0000000000000;
	@%p10 bra 	$L__BB3_4;
	{ // callseq 3, 0
	.param .b64 param0;
	st.param.f64 	[param0], %fd3;
	.param .align 16 .b8 retval0[16];
	call.uni (retval0), 
	__internal_trig_reduction_slowpathd, 
	(
	param0
	);
	ld.param.f64 	%fd113, [retval0];
	ld.param.b32 	%r73, [retval0+8];
	} // callseq 3
$L__BB3_4:
	add.s32 	%r74, %r73, 1;
$L__BB3_5:
	setp.neu.f64 	%p11, %fd4, 0d7FF0000000000000;
	shl.b32 	%r58, %r74, 6;
	cvt.u64.u32 	%rd20, %r58;
	and.b64  	%rd21, %rd20, 64;
	mov.u64 	%rd22, __cudart_sin_cos_coeffs;
	add.s64 	%rd23, %rd22, %rd21;
	mul.rn.f64 	%fd56, %fd113, %fd113;
	and.b32  	%r59, %r74, 1;
	setp.eq.b32 	%p12, %r59, 1;
	selp.f64 	%fd57, 0dBDA8FF8320FD8164, 0d3DE5DB65F9785EBA, %p12;
	ld.global.nc.v2.f64 	{%fd58, %fd59}, [%rd23];
	fma.rn.f64 	%fd60, %fd57, %fd56, %fd58;
	fma.rn.f64 	%fd61, %fd60, %fd56, %fd59;
	ld.global.nc.v2.f64 	{%fd62, %fd63}, [%rd23+16];
	fma.rn.f64 	%fd64, %fd61, %fd56, %fd62;
	fma.rn.f64 	%fd65, %fd64, %fd56, %fd63;
	ld.global.nc.v2.f64 	{%fd66, %fd67}, [%rd23+32];
	fma.rn.f64 	%fd68, %fd65, %fd56, %fd66;
	fma.rn.f64 	%fd69, %fd68, %fd56, %fd67;
	fma.rn.f64 	%fd70, %fd69, %fd113, %fd113;
	fma.rn.f64 	%fd71, %fd69, %fd56, 0d3FF0000000000000;
	selp.f64 	%fd72, %fd71, %fd70, %p12;
	and.b32  	%r60, %r74, 2;
	setp.eq.s32 	%p13, %r60, 0;
	mov.f64 	%fd73, 0d0000000000000000;
	sub.f64 	%fd74, %fd73, %fd72;
	selp.f64 	%fd10, %fd72, %fd74, %p13;
	@%p11 bra 	$L__BB3_7;
	mov.f64 	%fd80, 0d0000000000000000;
	mul.rn.f64 	%fd114, %fd3, %fd80;
	mov.b32 	%r75, 0;
	bra.uni 	$L__BB3_9;
$L__BB3_7:
	mul.f64 	%fd75, %fd3, 0d3FE45F306DC9C883;
	cvt.rni.s32.f64 	%r75, %fd75;
	cvt.rn.f64.s32 	%fd76, %r75;
	fma.rn.f64 	%fd77, %fd76, 0dBFF921FB54442D18, %fd3;
	fma.rn.f64 	%fd78, %fd76, 0dBC91A62633145C00, %fd77;
	fma.rn.f64 	%fd114, %fd76, 0dB97B839A252049C0, %fd78;
	setp.ltu.f64 	%p14, %fd4, 0d41E0000000000000;
	@%p14 bra 	$L__BB3_9;
	{ // callseq 4, 0
	.param .b64 param0;
	st.param.f64 	[param0], %fd3;
	.param .align 16 .b8 retval0[16];
	call.uni (retval0), 
	__internal_trig_reduction_slowpathd, 
	(
	param0
	);
	ld.param.f64 	%fd114, [retval0];
	ld.param.b32 	%r75, [retval0+8];
	} // callseq 4
$L__BB3_9:
	shl.b32 	%r63, %r75, 6;
	cvt.u64.u32 	%rd24, %r63;
	and.b64  	%rd25, %rd24, 64;
	add.s64 	%rd27, %rd22, %rd25;
	mul.rn.f64 	%fd81, %fd114, %fd114;
	and.b32  	%r64, %r75, 1;
	setp.eq.b32 	%p15, %r64, 1;
	selp.f64 	%fd82, 0dBDA8FF8320FD8164, 0d3DE5DB65F9785EBA, %p15;
	ld.global.nc.v2.f64 	{%fd83, %fd84}, [%rd27];
	fma.rn.f64 	%fd85, %fd82, %fd81, %fd83;
	fma.rn.f64 	%fd86, %fd85, %fd81, %fd84;
	ld.global.nc.v2.f64 	{%fd87, %fd88}, [%rd27+16];
	fma.rn.f64 	%fd89, %fd86, %fd81, %fd87;
	fma.rn.f64 	%fd90, %fd89, %fd81, %fd88;
	ld.global.nc.v2.f64 	{%fd91, %fd92}, [%rd27+32];
	fma.rn.f64 	%fd93, %fd90, %fd81, %fd91;
	fma.rn.f64 	%fd94, %fd93, %fd81, %fd92;
	fma.rn.f64 	%fd95, %fd94, %fd114, %fd114;
	fma.rn.f64 	%fd96, %fd94, %fd81, 0d3FF0000000000000;
	selp.f64 	%fd97, %fd96, %fd95, %p15;
	and.b32  	%r65, %r75, 2;
	setp.eq.s32 	%p16, %r65, 0;
	mov.f64 	%fd98, 0d0000000000000000;
	sub.f64 	%fd99, %fd98, %fd97;
	selp.f64 	%fd100, %fd97, %fd99, %p16;
	mul.f64 	%fd101, %fd2, %fd100;
	fma.rn.f64 	%fd102, %fd1, %fd10, %fd101;
	mul.f64 	%fd103, %fd2, %fd10;
	mul.f64 	%fd104, %fd1, %fd100;
	sub.f64 	%fd105, %fd103, %fd104;
	cvt.rn.f64.u32 	%fd106, %r2;
	mul.f64 	%fd107, %fd102, %fd106;
	xor.b32  	%r66, %r2, 1;
	cvt.rn.f64.u32 	%fd108, %r66;
	fma.rn.f64 	%fd109, %fd1, %fd108, %fd107;
	shr.u32 	%r67, %r13, 31;
	add.s32 	%r68, %r13, %r67;
	and.b32  	%r69, %r68, -2;
	sub.s32 	%r70, %r13, %r69;
	add.s32 	%r71, %r4, %r1;
	mad.lo.s32 	%r72, %r3, %r70, %r71;
	mul.wide.u32 	%rd28, %r72, 8;
	add.s64 	%rd29, %rd2, %rd28;
	st.global.f64 	[%rd29], %fd109;
	mul.f64 	%fd110, %fd105, %fd106;
	fma.rn.f64 	%fd111, %fd2, %fd108, %fd110;
	add.s64 	%rd30, %rd1, %rd28;
	st.global.f64 	[%rd30], %fd111;
	ret;

}
.func  (.param .align 16 .b8 func_retval0[16]) __internal_trig_reduction_slowpathd(
	.param .b64 __internal_trig_reduction_slowpathd_param_0
)
{
	.local .align 8 .b8 	__local_depot4[40];
	.reg .b64 	%SP;
	.reg .b64 	%SPL;
	.reg .pred 	%p<10>;
	.reg .b32 	%r<47>;
	.reg .b64 	%rd<74>;
	.reg .b64 	%fd<5>;

	mov.u64 	%SPL, __local_depot4;
	ld.param.f64 	%fd4, [__internal_trig_reduction_slowpathd_param_0];
	add.u64 	%rd1, %SPL, 0;
	{
	.reg .b32 %temp; 
	mov.b64 	{%temp, %r1}, %fd4;
	}
	shr.u32 	%r2, %r1, 20;
	and.b32  	%r3, %r2, 2047;
	setp.eq.s32 	%p1, %r3, 2047;
	mov.b32 	%r46, 0;
	@%p1 bra 	$L__BB4_9;
	add.s32 	%r20, %r3, -1024;
	mov.b64 	%rd20, %fd4;
	shl.b64 	%rd2, %rd20, 11;
	shr.u32 	%r4, %r20, 6;
	sub.s32 	%r45, 15, %r4;
	sub.s32 	%r21, 19, %r4;
	setp.lt.u32 	%p2, %r20, 128;
	selp.b32 	%r6, 18, %r21, %p2;
	setp.ge.s32 	%p3, %r45, %r6;
	mov.b64 	%rd70, 0;
	@%p3 bra 	$L__BB4_4;
	add.s32 	%r23, %r6, %r4;
	neg.s32 	%r43, %r23;
	or.b64  	%rd3, %rd2, -9223372036854775808;
	mov.b64 	%rd70, 0;
	mov.b32 	%r42, 0;
	mov.u64 	%rd25, __cudart_i2opi_d;
	mov.u32 	%r44, %r45;
$L__BB4_3:
	.pragma "nounroll";
	mul.wide.s32 	%rd22, %r42, 8;
	add.s64 	%rd23, %rd1, %rd22;
	mul.wide.s32 	%rd24, %r44, 8;
	add.s64 	%rd26, %rd25, %rd24;
	ld.global.nc.u64 	%rd27, [%rd26];
	{
	.reg .u32 %r0, %r1, %r2, %r3, %alo, %ahi, %blo, %bhi, %clo, %chi;
	mov.b64 	{%alo,%ahi}, %rd27;
	mov.b64 	{%blo,%bhi}, %rd3;
	mov.b64 	{%clo,%chi}, %rd70;
	mad.lo.cc.u32 	%r0, %alo, %blo, %clo;
	madc.hi.cc.u32 	%r1, %alo, %blo, %chi;
	madc.hi.u32 	%r2, %alo, %bhi, 0;
	mad.lo.cc.u32 	%r1, %alo, %bhi, %r1;
	madc.hi.cc.u32 	%r2, %ahi, %blo, %r2;
	madc.hi.u32 	%r3, %ahi, %bhi, 0;
	mad.lo.cc.u32 	%r1, %ahi, %blo, %r1;
	madc.lo.cc.u32 	%r2, %ahi, %bhi, %r2;
	addc.u32 	%r3, %r3, 0;
	mov.b64 	%rd28, {%r0,%r1};
	mov.b64 	%rd70, {%r2,%r3};
	}
	st.local.u64 	[%rd23], %rd28;
	add.s32 	%r44, %r44, 1;
	add.s32 	%r43, %r43, 1;
	add.s32 	%r42, %r42, 1;
	setp.ne.s32 	%p4, %r43, -15;
	mov.u32 	%r45, %r6;
	@%p4 bra 	$L__BB4_3;
$L__BB4_4:
	cvt.s64.s32 	%rd29, %r45;
	cvt.u64.u32 	%rd30, %r4;
	add.s64 	%rd31, %rd30, %rd29;
	shl.b64 	%rd32, %rd31, 3;
	add.s64 	%rd33, %rd1, %rd32;
	st.local.u64 	[%rd33+-120], %rd70;
	and.b32  	%r15, %r2, 63;
	ld.local.u64 	%rd72, [%rd1+16];
	ld.local.u64 	%rd71, [%rd1+24];
	setp.eq.s32 	%p5, %r15, 0;
	@%p5 bra 	$L__BB4_6;
	shl.b64 	%rd34, %rd71, %r15;
	shr.u64 	%rd35, %rd72, 1;
	xor.b32  	%r24, %r15, 63;
	shr.u64 	%rd36, %rd35, %r24;
	or.b64  	%rd71, %rd34, %rd36;
	ld.local.u64 	%rd37, [%rd1+8];
	shl.b64 	%rd38, %rd72, %r15;
	shr.u64 	%rd39, %rd37, 1;
	shr.u64 	%rd40, %rd39, %r24;
	or.b64  	%rd72, %rd38, %rd40;
$L__BB4_6:
	and.b32  	%r25, %r1, -2147483648;
	shr.u64 	%rd41, %rd71, 62;
	cvt.u32.u64 	%r26, %rd41;
	mov.b64 	{%r27, %r28}, %rd71;
	mov.b64 	{%r29, %r30}, %rd72;
	shf.l.wrap.b32 	%r31, %r30, %r27, 2;
	shf.l.wrap.b32 	%r32, %r27, %r28, 2;
	mov.b64 	%rd42, {%r31, %r32};
	shl.b64 	%rd43, %rd72, 2;
	shr.u64 	%rd44, %rd42, 63;
	cvt.u32.u64 	%r33, %rd44;
	add.s32 	%r34, %r33, %r26;
	setp.eq.s32 	%p6, %r25, 0;
	neg.s32 	%r35, %r34;
	selp.b32 	%r46, %r34, %r35, %p6;
	setp.gt.s64 	%p7, %rd42, -1;
	mov.b64 	%rd45, 0;
	{
	.reg .u32 %r0, %r1, %r2, %r3, %a0, %a1, %a2, %a3, %b0, %b1, %b2, %b3;
	mov.b64 	{%a0,%a1}, %rd45;
	mov.b64 	{%a2,%a3}, %rd45;
	mov.b64 	{%b0,%b1}, %rd43;
	mov.b64 	{%b2,%b3}, %rd42;
	sub.cc.u32 	%r0, %a0, %b0;
	subc.cc.u32 	%r1, %a1, %b1;
	subc.cc.u32 	%r2, %a2, %b2;
	subc.u32 	%r3, %a3, %b3;
	mov.b64 	%rd46, {%r0,%r1};
	mov.b64 	%rd47, {%r2,%r3};
	}
	xor.b32  	%r36, %r25, -2147483648;
	selp.b64 	%rd73, %rd42, %rd47, %p7;
	selp.b64 	%rd14, %rd43, %rd46, %p7;
	selp.b32 	%r17, %r25, %r36, %p7;
	clz.b64 	%r37, %rd73;
	cvt.u64.u32 	%rd15, %r37;
	setp.eq.s32 	%p8, %r37, 0;
	@%p8 bra 	$L__BB4_8;
	cvt.u32.u64 	%r38, %rd15;
	and.b32  	%r39, %r38, 63;
	shl.b64 	%rd48, %rd73, %r39;
	shr.u64 	%rd49, %rd14, 1;
	not.b32 	%r40, %r38;
	and.b32  	%r41, %r40, 63;
	shr.u64 	%rd50, %rd49, %r41;
	or.b64  	%rd73, %rd48, %rd50;
$L__BB4_8:
	mov.b64 	%rd51, -3958705157555305931;
	{
	.reg .u32 %r0, %r1, %r2, %r3, %alo, %ahi, %blo, %bhi;
	mov.b64 	{%alo,%ahi}, %rd73;
	mov.b64 	{%blo,%bhi}, %rd51;
	mul.lo.u32 	%r0, %alo, %blo;
	mul.hi.u32 	%r1, %alo, %blo;
	mad.lo.cc.u32 	%r1, %alo, %bhi, %r1;
	madc.hi.u32 	%r2, %alo, %bhi, 0;
	mad.lo.cc.u32 	%r1, %ahi, %blo, %r1;
	madc.hi.cc.u32 	%r2, %ahi, %blo, %r2;
	madc.hi.u32 	%r3, %ahi, %bhi, 0;
	mad.lo.cc.u32 	%r2, %ahi, %bhi, %r2;
	addc.u32 	%r3, %r3, 0;
	mov.b64 	%rd52, {%r0,%r1};
	mov.b64 	%rd53, {%r2,%r3};
	}
	setp.gt.s64 	%p9, %rd53, 0;
	{
	.reg .u32 %r0, %r1, %r2, %r3, %a0, %a1, %a2, %a3, %b0, %b1, %b2, %b3;
	mov.b64 	{%a0,%a1}, %rd52;
	mov.b64 	{%a2,%a3}, %rd53;
	mov.b64 	{%b0,%b1}, %rd52;
	mov.b64 	{%b2,%b3}, %rd53;
	add.cc.u32 	%r0, %a0, %b0;
	addc.cc.u32 	%r1, %a1, %b1;
	addc.cc.u32 	%r2, %a2, %b2;
	addc.u32 	%r3, %a3, %b3;
	mov.b64 	%rd54, {%r0,%r1};
	mov.b64 	%rd55, {%r2,%r3};
	}
	selp.b64 	%rd56, %rd55, %rd53, %p9;
	selp.s64 	%rd57, -1, 0, %p9;
	sub.s64 	%rd58, %rd57, %rd15;
	cvt.u64.u32 	%rd59, %r17;
	shl.b64 	%rd60, %rd59, 32;
	add.s64 	%rd61, %rd56, 1;
	shr.u64 	%rd62, %rd61, 10;
	add.s64 	%rd63, %rd62, 1;
	shr.u64 	%rd64, %rd63, 1;
	shl.b64 	%rd65, %rd58, 52;
	add.s64 	%rd66, %rd65, %rd64;
	add.s64 	%rd67, %rd66, 4602678819172646912;
	or.b64  	%rd68, %rd67, %rd60;
	mov.b64 	%fd4, %rd68;
$L__BB4_9:
	st.param.f64 	[func_retval0], %fd4;
	st.param.b32 	[func_retval0+8], %r46;
	ret;

}
.func  (.param .b64 func_retval0) __internal_accurate_pow(
	.param .b64 __internal_accurate_pow_param_0,
	.param .b64 __internal_accurate_pow_param_1
)
{
	.reg .pred 	%p<8>;
	.reg .b32 	%r<49>;
	.reg .b32 	%f<3>;
	.reg .b64 	%fd<109>;

	ld.param.f64 	%fd10, [__internal_accurate_pow_param_0];
	ld.param.f64 	%fd11, [__internal_accurate_pow_param_1];
	{
	.reg .b32 %temp; 
	mov.b64 	{%temp, %r46}, %fd10;
	}
	{
	.reg .b32 %temp; 
	mov.b64 	{%r45, %temp}, %fd10;
	}
	shr.u32 	%r47, %r46, 20;
	setp.gt.u32 	%p1, %r46, 1048575;
	@%p1 bra 	$L__BB5_2;
	mul.f64 	%fd12, %fd10, 0d4350000000000000;
	{
	.reg .b32 %temp; 
	mov.b64 	{%temp, %r46}, %fd12;
	}
	{
	.reg .b32 %temp; 
	mov.b64 	{%r45, %temp}, %fd12;
	}
	shr.u32 	%r16, %r46, 20;
	add.s32 	%r47, %r16, -54;
$L__BB5_2:
	add.s32 	%r48, %r47, -1023;
	and.b32  	%r17, %r46, -2146435073;
	or.b32  	%r18, %r17, 1072693248;
	mov.b64 	%fd107, {%r45, %r18};
	setp.lt.u32 	%p2, %r18, 1073127583;
	@%p2 bra 	$L__BB5_4;
	{
	.reg .b32 %temp; 
	mov.b64 	{%r19, %temp}, %fd107;
	}
	{
	.reg .b32 %temp; 
	mov.b64 	{%temp, %r20}, %fd107;
	}
	add.s32 	%r21, %r20, -1048576;
	mov.b64 	%fd107, {%r19, %r21};
	add.s32 	%r48, %r47, -1022;
$L__BB5_4:
	add.f64 	%fd13, %fd107, 0dBFF0000000000000;
	add.f64 	%fd14, %fd107, 0d3FF0000000000000;
	rcp.approx.ftz.f64 	%fd15, %fd14;
	neg.f64 	%fd16, %fd14;
	fma.rn.f64 	%fd17, %fd16, %fd15, 0d3FF0000000000000;
	fma.rn.f64 	%fd18, %fd17, %fd17, %fd17;
	fma.rn.f64 	%fd19, %fd18, %fd15, %fd15;
	mul.f64 	%fd20, %fd13, %fd19;
	fma.rn.f64 	%fd21, %fd13, %fd19, %fd20;
	mul.f64 	%fd22, %fd21, %fd21;
	fma.rn.f64 	%fd23, %fd22, 0d3EB0F5FF7D2CAFE2, 0d3ED0F5D241AD3B5A;
	fma.rn.f64 	%fd24, %fd23, %fd22, 0d3EF3B20A75488A3F;
	fma.rn.f64 	%fd25, %fd24, %fd22, 0d3F1745CDE4FAECD5;
	fma.rn.f64 	%fd26, %fd25, %fd22, 0d3F3C71C7258A578B;
	fma.rn.f64 	%fd27, %fd26, %fd22, 0d3F6249249242B910;
	fma.rn.f64 	%fd28, %fd27, %fd22, 0d3F89999999999DFB;
	sub.f64 	%fd29, %fd13, %fd21;
	add.f64 	%fd30, %fd29, %fd29;
	neg.f64 	%fd31, %fd21;
	fma.rn.f64 	%fd32, %fd31, %fd13, %fd30;
	mul.f64 	%fd33, %fd19, %fd32;
	fma.rn.f64 	%fd34, %fd22, %fd28, 0d3FB5555555555555;
	mov.f64 	%fd35, 0d3FB5555555555555;
	sub.f64 	%fd36, %fd35, %fd34;
	fma.rn.f64 	%fd37, %fd22, %fd28, %fd36;
	add.f64 	%fd38, %fd37, 0dBC46A4CB00B9E7B0;
	add.f64 	%fd39, %fd34, %fd38;
	sub.f64 	%fd40, %fd34, %fd39;
	add.f64 	%fd41, %fd38, %fd40;
	mul.rn.f64 	%fd42, %fd21, %fd21;
	neg.f64 	%fd43, %fd42;
	fma.rn.f64 	%fd44, %fd21, %fd21, %fd43;
	{
	.reg .b32 %temp; 
	mov.b64 	{%r22, %temp}, %fd33;
	}
	{
	.reg .b32 %temp; 
	mov.b64 	{%temp, %r23}, %fd33;
	}
	add.s32 	%r24, %r23, 1048576;
	mov.b64 	%fd45, {%r22, %r24};
	fma.rn.f64 	%fd46, %fd21, %fd45, %fd44;
	mul.rn.f64 	%fd47, %fd42, %fd21;
	neg.f64 	%fd48, %fd47;
	fma.rn.f64 	%fd49, %fd42, %fd21, %fd48;
	fma.rn.f64 	%fd50, %fd42, %fd33, %fd49;
	fma.rn.f64 	%fd51, %fd46, %fd21, %fd50;
	mul.rn.f64 	%fd52, %fd39, %fd47;
	neg.f64 	%fd53, %fd52;
	fma.rn.f64 	%fd54, %fd39, %fd47, %fd53;
	fma.rn.f64 	%fd55, %fd39, %fd51, %fd54;
	fma.rn.f64 	%fd56, %fd41, %fd47, %fd55;
	add.f64 	%fd57, %fd52, %fd56;
	sub.f64 	%fd58, %fd52, %fd57;
	add.f64 	%fd59, %fd56, %fd58;
	add.f64 	%fd60, %fd21, %fd57;
	sub.f64 	%fd61, %fd21, %fd60;
	add.f64 	%fd62, %fd57, %fd61;
	add.f64 	%fd63, %fd59, %fd62;
	add.f64 	%fd64, %fd33, %fd63;
	add.f64 	%fd65, %fd60, %fd64;
	sub.f64 	%fd66, %fd60, %fd65;
	add.f64 	%fd67, %fd64, %fd66;
	xor.b32  	%r25, %r48, -2147483648;
	mov.b32 	%r26, 1127219200;
	mov.b64 	%fd68, {%r25, %r26};
	mov.b32 	%r27, -2147483648;
	mov.b64 	%fd69, {%r27, %r26};
	sub.f64 	%fd70, %fd68, %fd69;
	fma.rn.f64 	%fd71, %fd70, 0d3FE62E42FEFA39EF, %fd65;
	fma.rn.f64 	%fd72, %fd70, 0dBFE62E42FEFA39EF, %fd71;
	sub.f64 	%fd73, %fd72, %fd65;
	sub.f64 	%fd74, %fd67, %fd73;
	fma.rn.f64 	%fd75, %fd70, 0d3C7ABC9E3B39803F, %fd74;
	add.f64 	%fd76, %fd71, %fd75;
	sub.f64 	%fd77, %fd71, %fd76;
	add.f64 	%fd78, %fd75, %fd77;
	{
	.reg .b32 %temp; 
	mov.b64 	{%temp, %r28}, %fd11;
	}
	{
	.reg .b32 %temp; 
	mov.b64 	{%r29, %temp}, %fd11;
	}
	shl.b32 	%r30, %r28, 1;
	setp.gt.u32 	%p3, %r30, -33554433;
	and.b32  	%r31, %r28, -15728641;
	selp.b32 	%r32, %r31, %r28, %p3;
	mov.b64 	%fd79, {%r29, %r32};
	mul.rn.f64 	%fd80, %fd76, %fd79;
	neg.f64 	%fd81, %fd80;
	fma.rn.f64 	%fd82, %fd76, %fd79, %fd81;
	fma.rn.f64 	%fd83, %fd78, %fd79, %fd82;
	add.f64 	%fd4, %fd80, %fd83;
	sub.f64 	%fd84, %fd80, %fd4;
	add.f64 	%fd5, %fd83, %fd84;
	fma.rn.f64 	%fd85, %fd4, 0d3FF71547652B82FE, 0d4338000000000000;
	{
	.reg .b32 %temp; 
	mov.b64 	{%r13, %temp}, %fd85;
	}
	mov.f64 	%fd86, 0dC338000000000000;
	add.rn.f64 	%fd87, %fd85, %fd86;
	fma.rn.f64 	%fd88, %fd87, 0dBFE62E42FEFA39EF, %fd4;
	fma.rn.f64 	%fd89, %fd87, 0dBC7ABC9E3B39803F, %fd88;
	fma.rn.f64 	%fd90, %fd89, 0d3E5ADE1569CE2BDF, 0d3E928AF3FCA213EA;
	fma.rn.f64 	%fd91, %fd90, %fd89, 0d3EC71DEE62401315;
	fma.rn.f64 	%fd92, %fd91, %fd89, 0d3EFA01997C89EB71;
	fma.rn.f64 	%fd93, %fd92, %fd89, 0d3F2A01A014761F65;
	fma.rn.f64 	%fd94, %fd93, %fd89, 0d3F56C16C1852B7AF;
	fma.rn.f64 	%fd95, %fd94, %fd89, 0d3F81111111122322;
	fma.rn.f64 	%fd96, %fd95, %fd89, 0d3FA55555555502A1;
	fma.rn.f64 	%fd97, %fd96, %fd89, 0d3FC5555555555511;
	fma.rn.f64 	%fd98, %fd97, %fd89, 0d3FE000000000000B;
	fma.rn.f64 	%fd99, %fd98, %fd89, 0d3FF0000000000000;
	fma.rn.f64 	%fd100, %fd99, %fd89, 0d3FF0000000000000;
	{
	.reg .b32 %temp; 
	mov.b64 	{%r14, %temp}, %fd100;
	}
	{
	.reg .b32 %temp; 
	mov.b64 	{%temp, %r15}, %fd100;
	}
	shl.b32 	%r33, %r13, 20;
	add.s32 	%r34, %r33, %r15;
	mov.b64 	%fd108, {%r14, %r34};
	{
	.reg .b32 %temp; 
	mov.b64 	{%temp, %r35}, %fd4;
	}
	mov.b32 	%f2, %r35;
	abs.f32 	%f1, %f2;
	setp.lt.f32 	%p4, %f1, 0f4086232B;
	@%p4 bra 	$L__BB5_7;
	setp.lt.f64 	%p5, %fd4, 0d0000000000000000;
	add.f64 	%fd101, %fd4, 0d7FF0000000000000;
	selp.f64 	%fd108, 0d0000000000000000, %fd101, %p5;
	setp.geu.f32 	%p6, %f1, 0f40874800;
	@%p6 bra 	$L__BB5_7;
	shr.u32 	%r36, %r13, 31;
	add.s32 	%r37, %r13, %r36;
	shr.s32 	%r38, %r37, 1;
	shl.b32 	%r39, %r38, 20;
	add.s32 	%r40, %r15, %r39;
	mov.b64 	%fd102, {%r14, %r40};
	sub.s32 	%r41, %r13, %r38;
	shl.b32 	%r42, %r41, 20;
	add.s32 	%r43, %r42, 1072693248;
	mov.b32 	%r44, 0;
	mov.b64 	%fd103, {%r44, %r43};
	mul.f64 	%fd108, %fd103, %fd102;
$L__BB5_7:
	abs.f64 	%fd104, %fd108;
	setp.eq.f64 	%p7, %fd104, 0d7FF0000000000000;
	fma.rn.f64 	%fd105, %fd108, %fd5, %fd108;
	selp.f64 	%fd106, %fd108, %fd105, %p7;
	st.param.f64 	[func_retval0], %fd106;
	ret;

}


// ===== COMPILED SASS (sm_100) =====

	.target	sm_100

	.elftype	@"ET_EXEC"


//--------------------- .note.nv.tkinfo           --------------------------
	.section	.note.nv.tkinfo,"",@"SHT_NOTE"
	.sectionflags	@"SHF_NOTE_NV_TKINFO"
	.tkinfo
        /*0018*/ 	.word	0x00000002
        /*0030*/ 	.string	""
        /*0030*/ 	.string	"ptxas"
        /*0030*/ 	.string	"Cuda compilation tools, release 13.0, V13.0.88"
        /*0030*/ 	.string	"Build cuda_13.0.r13.0/compiler.36424714_0"
        /*0030*/ 	.string	"-arch sm_100 -m 64 "



//--------------------- .note.nv.cuinfo           --------------------------
	.section	.note.nv.cuinfo,"",@"SHT_NOTE"
	.sectionflags	@"SHF_NOTE_NV_CUINFO"
        /*0018*/ 	.short	0x0002
        /*001a*/ 	.short	0x0064
        /*001c*/ 	.short	0x0082
	.zero		2


//--------------------- .nv.info                  --------------------------
	.section	.nv.info,"",@"SHT_CUDA_INFO"
	.align	4


	//----- nvinfo : EIATTR_REGCOUNT
	.align		4
        /*0000*/ 	.byte	0x04, 0x2f
        /*0002*/ 	.short	(.L_3 - .L_2)
	.align		4
.L_2:
        /*0004*/ 	.word	index@(_Z15bitReversedCopyPdS_ii)
        /*0008*/ 	.word	0x00000010


	//----- nvinfo : EIATTR_FRAME_SIZE
	.align		4
.L_3:
        /*000c*/ 	.byte	0x04, 0x11
        /*000e*/ 	.short	(.L_5 - .L_4)
	.align		4
.L_4:
        /*0010*/ 	.word	index@(_Z15bitReversedCopyPdS_ii)
        /*0014*/ 	.word	0x00000000


	//----- nvinfo : EIATTR_REGCOUNT
	.align		4
.L_5:
        /*0018*/ 	.byte	0x04, 0x2f
        /*001a*/ 	.short	(.L_7 - .L_6)
	.align		4
.L_6:
        /*001c*/ 	.word	index@(_Z9transposePdS_i)
        /*0020*/ 	.word	0x00000010


	//----- nvinfo : EIATTR_FRAME_SIZE
	.align		4
.L_7:
        /*0024*/ 	.byte	0x04, 0x11
        /*0026*/ 	.short	(.L_9 - .L_8)
	.align		4
.L_8:
        /*0028*/ 	.word	index@(_Z9transposePdS_i)
        /*002c*/ 	.word	0x00000000


	//----- nvinfo : EIATTR_REGCOUNT
	.align		4
.L_9:
        /*0030*/ 	.byte	0x04, 0x2f
        /*0032*/ 	.short	(.L_11 - .L_10)
	.align		4
.L_10:
        /*0034*/ 	.word	index@(_Z12calcAbsolutePdS_i)
        /*0038*/ 	.word	0x0000000e


	//----- nvinfo : EIATTR_FRAME_SIZE
	.align		4
.L_11:
        /*003c*/ 	.byte	0x04, 0x11
        /*003e*/ 	.short	(.L_13 - .L_12)
	.align		4
.L_12:
        /*0040*/ 	.word	index@(_Z12calcAbsolutePdS_i)
        /*0044*/ 	.word	0x00000000


	//----- nvinfo : EIATTR_REGCOUNT
	.align		4
.L_13:
        /*0048*/ 	.byte	0x04, 0x2f
        /*004a*/ 	.short	(.L_15 - .L_14)
	.align		4
.L_14:
        /*004c*/ 	.word	index@(_Z9fft_stagePdS_iii)
        /*0050*/ 	.word	0x00000028


	//----- nvinfo : EIATTR_FRAME_SIZE
	.align		4
.L_15:
        /*0054*/ 	.byte	0x04, 0x11
        /*0056*/ 	.short	(.L_17 - .L_16)
	.align		4
.L_16:
        /*0058*/ 	.word	index@($_Z9fft_stagePdS_iii$__internal_trig_reduction_slowpathd)
        /*005c*/ 	.word	0x00000028


	//----- nvinfo : EIATTR_FRAME_SIZE
	.align		4
.L_17:
        /*0060*/ 	.byte	0x04, 0x11
        /*0062*/ 	.short	(.L_19 - .L_18)
	.align		4
.L_18:
        /*0064*/ 	.word	index@($_Z9fft_stagePdS_iii$__internal_accurate_pow)
        /*0068*/ 	.word	0x00000028


	//----- nvinfo : EIATTR_FRAME_SIZE
	.align		4
.L_19:
        /*006c*/ 	.byte	0x04, 0x11
        /*006e*/ 	.short	(.L_21 - .L_20)
	.align		4
.L_20:
        /*0070*/ 	.word	index@($__internal_0_$__cuda_sm20_div_rn_f64_full)
        /*0074*/ 	.word	0x00000028


	//----- nvinfo : EIATTR_FRAME_SIZE
	.align		4
.L_21:
        /*0078*/ 	.byte	0x04, 0x11
        /*007a*/ 	.short	(.L_23 - .L_22)
	.align		4
.L_22:
        /*007c*/ 	.word	index@(_Z9fft_stagePdS_iii)
        /*0080*/ 	.word	0x00000028


	//----- nvinfo : EIATTR_MIN_STACK_SIZE
	.align		4
.L_23:
        /*0084*/ 	.byte	0x04, 0x12
        /*0086*/ 	.short	(.L_25 - .L_24)
	.align		4
.L_24:
        /*0088*/ 	.word	index@(_Z9fft_stagePdS_iii)
        /*008c*/ 	.word	0x00000028


	//----- nvinfo : EIATTR_MIN_STACK_SIZE
	.align		4
.L_25:
        /*0090*/ 	.byte	0x04, 0x12
        /*0092*/ 	.short	(.L_27 - .L_26)
	.align		4
.L_26:
        /*0094*/ 	.word	index@(_Z12calcAbsolutePdS_i)
        /*0098*/ 	.word	0x00000000


	//----- nvinfo : EIATTR_MIN_STACK_SIZE
	.align		4
.L_27:
        /*009c*/ 	.byte	0x04, 0x12
        /*009e*/ 	.short	(.L_29 - .L_28)
	.align		4
.L_28:
        /*00a0*/ 	.word	index@(_Z9transposePdS_i)
        /*00a4*/ 	.word	0x00000000


	//----- nvinfo : EIATTR_MIN_STACK_SIZE
	.align		4
.L_29:
        /*00a8*/ 	.byte	0x04, 0x12
        /*00aa*/ 	.short	(.L_31 - .L_30)
	.align		4
.L_30:
        /*00ac*/ 	.word	index@(_Z15bitReversedCopyPdS_ii)
        /*00b0*/ 	.word	0x00000000
.L_31:


//--------------------- .nv.compat                --------------------------
	.section	.nv.compat,"",@"SHT_CUDA_COMPAT_INFO"
	.align	4
        /*0000*/ 	.byte	0x02, 0x09, 0x00, 0x00, 0x02, 0x02, 0x01, 0x00, 0x02, 0x05, 0x05, 0x00, 0x03, 0x07, 0x01, 0x01
        /*0010*/ 	.byte	0x02, 0x03, 0x00, 0x00, 0x02, 0x06, 0x01, 0x00, 0x04, 0x0b, 0x08, 0x00, 0x01, 0x00, 0x00, 0x00
        /*0020*/ 	.byte	0x00, 0x00, 0x00, 0x00


//--------------------- .nv.info._Z9fft_stagePdS_iii --------------------------
	.section	.nv.info._Z9fft_stagePdS_iii,"",@"SHT_CUDA_INFO"
	.sectionflags	@""
	.align	4


	//----- nvinfo : EIATTR_CUDA_API_VERSION
	.align		4
        /*0000*/ 	.byte	0x04, 0x37
        /*0002*/ 	.short	(.L_33 - .L_32)
.L_32:
        /*0004*/ 	.word	0x00000082


	//----- nvinfo : EIATTR_KPARAM_INFO
	.align		4
.L_33:
        /*0008*/ 	.byte	0x04, 0x17
        /*000a*/ 	.short	(.L_35 - .L_34)
.L_34:
        /*000c*/ 	.word	0x00000000
        /*0010*/ 	.short	0x0004
        /*0012*/ 	.short	0x0018
        /*0014*/ 	.byte	0x00, 0xf0, 0x11, 0x00


	//----- nvinfo : EIATTR_KPARAM_INFO
	.align		4
.L_35:
        /*0018*/ 	.byte	0x04, 0x17
        /*001a*/ 	.short	(.L_37 - .L_36)
.L_36:
        /*001c*/ 	.word	0x00000000
        /*0020*/ 	.short	0x0003
        /*0022*/ 	.short	0x0014
        /*0024*/ 	.byte	0x00, 0xf0, 0x11, 0x00


	//----- nvinfo : EIATTR_KPARAM_INFO
	.align		4
.L_37:
        /*0028*/ 	.byte	0x04, 0x17
        /*002a*/ 	.short	(.L_39 - .L_38)
.L_38:
        /*002c*/ 	.word	0x00000000
        /*0030*/ 	.short	0x0002
        /*0032*/ 	.short	0x0010
        /*0034*/ 	.byte	0x00, 0xf0, 0x11, 0x00


	//----- nvinfo : EIATTR_KPARAM_INFO
	.align		4
.L_39:
        /*0038*/ 	.byte	0x04, 0x17
        /*003a*/ 	.short	(.L_41 - .L_40)
.L_40:
        /*003c*/ 	.word	0x00000000
        /*0040*/ 	.short	0x0001
        /*0042*/ 	.short	0x0008
        /*0044*/ 	.byte	0x00, 0xf5, 0x21, 0x00


	//----- nvinfo : EIATTR_KPARAM_INFO
	.align		4
.L_41:
        /*0048*/ 	.byte	0x04, 0x17
        /*004a*/ 	.short	(.L_43 - .L_42)
.L_42:
        /*004c*/ 	.word	0x00000000
        /*0050*/ 	.short	0x0000
        /*0052*/ 	.short	0x0000
        /*0054*/ 	.byte	0x00, 0xf5, 0x21, 0x00


	//----- nvinfo : EIATTR_SPARSE_MMA_MASK
	.align		4
.L_43:
        /*0058*/ 	.byte	0x03, 0x50
        /*005a*/ 	.short	0x0000


	//----- nvinfo : EIATTR_MAXREG_COUNT
	.align		4
        /*005c*/ 	.byte	0x03, 0x1b
        /*005e*/ 	.short	0x00ff


	//----- nvinfo : EIATTR_MERCURY_ISA_VERSION
	.align		4
        /*0060*/ 	.byte	0x03, 0x5f
        /*0062*/ 	.short	0x0101


	//----- nvinfo : EIATTR_VRC_CTA_INIT_COUNT
	.align		4
        /*0064*/ 	.byte	0x02, 0x4a
	.zero		1
	.zero		1


	//----- nvinfo : EIATTR_EXIT_INSTR_OFFSETS
	.align		4
        /*0068*/ 	.byte	0x04, 0x1c
        /*006a*/ 	.short	(.L_45 - .L_44)


	//   ....[0]....
.L_44:
        /*006c*/ 	.word	0x00001230


	//----- nvinfo : EIATTR_CRS_STACK_SIZE
	.align		4
.L_45:
        /*0070*/ 	.byte	0x04, 0x1e
        /*0072*/ 	.short	(.L_47 - .L_46)
.L_46:
        /*0074*/ 	.word	0x00000000


	//----- nvinfo : EIATTR_CBANK_PARAM_SIZE
	.align		4
.L_47:
        /*0078*/ 	.byte	0x03, 0x19
        /*007a*/ 	.short	0x001c


	//----- nvinfo : EIATTR_PARAM_CBANK
	.align		4
        /*007c*/ 	.byte	0x04, 0x0a
        /*007e*/ 	.short	(.L_49 - .L_48)
	.align		4
.L_48:
        /*0080*/ 	.word	index@(.nv.constant0._Z9fft_stagePdS_iii)
        /*0084*/ 	.short	0x0380
        /*0086*/ 	.short	0x001c


	//----- nvinfo : EIATTR_SW_WAR
	.align		4
.L_49:
        /*0088*/ 	.byte	0x04, 0x36
        /*008a*/ 	.short	(.L_51 - .L_50)
.L_50:
        /*008c*/ 	.word	0x00000008
.L_51:


//--------------------- .nv.info._Z12calcAbsolutePdS_i --------------------------
	.section	.nv.info._Z12calcAbsolutePdS_i,"",@"SHT_CUDA_INFO"
	.sectionflags	@""
	.align	4


	//----- nvinfo : EIATTR_CUDA_API_VERSION
	.align		4
        /*0000*/ 	.byte	0x04, 0x37
        /*0002*/ 	.short	(.L_53 - .L_52)
.L_52:
        /*0004*/ 	.word	0x00000082


	//----- nvinfo : EIATTR_KPARAM_INFO
	.align		4
.L_53:
        /*0008*/ 	.byte	0x04, 0x17
        /*000a*/ 	.short	(.L_55 - .L_54)
.L_54:
        /*000c*/ 	.word	0x00000000
        /*0010*/ 	.short	0x0002
        /*0012*/ 	.short	0x0010
        /*0014*/ 	.byte	0x00, 0xf0, 0x11, 0x00


	//----- nvinfo : EIATTR_KPARAM_INFO
	.align		4
.L_55:
        /*0018*/ 	.byte	0x04, 0x17
        /*001a*/ 	.short	(.L_57 - .L_56)
.L_56:
        /*001c*/ 	.word	0x00000000
        /*0020*/ 	.short	0x0001
        /*0022*/ 	.short	0x0008
        /*0024*/ 	.byte	0x00, 0xf5, 0x21, 0x00


	//----- nvinfo : EIATTR_KPARAM_INFO
	.align		4
.L_57:
        /*0028*/ 	.byte	0x04, 0x17
        /*002a*/ 	.short	(.L_59 - .L_58)
.L_58:
        /*002c*/ 	.word	0x00000000
        /*0030*/ 	.short	0x0000
        /*0032*/ 	.short	0x0000
        /*0034*/ 	.byte	0x00, 0xf5, 0x21, 0x00


	//----- nvinfo : EIATTR_SPARSE_MMA_MASK
	.align		4
.L_59:
        /*0038*/ 	.byte	0x03, 0x50
        /*003a*/ 	.short	0x0000


	//----- nvinfo : EIATTR_MAXREG_COUNT
	.align		4
        /*003c*/ 	.byte	0x03, 0x1b
        /*003e*/ 	.short	0x00ff


	//----- nvinfo : EIATTR_MERCURY_ISA_VERSION
	.align		4
        /*0040*/ 	.byte	0x03, 0x5f
        /*0042*/ 	.short	0x0101


	//----- nvinfo : EIATTR_VRC_CTA_INIT_COUNT
	.align		4
        /*0044*/ 	.byte	0x02, 0x4a
	.zero		1
	.zero		1


	//----- nvinfo : EIATTR_EXIT_INSTR_OFFSETS
	.align		4
        /*0048*/ 	.byte	0x04, 0x1c
        /*004a*/ 	.short	(.L_61 - .L_60)


	//   ....[0]....
.L_60:
        /*004c*/ 	.word	0x00000170


	//----- nvinfo : EIATTR_CBANK_PARAM_SIZE
	.align		4
.L_61:
        /*0050*/ 	.byte	0x03, 0x19
        /*0052*/ 	.short	0x0014


	//----- nvinfo : EIATTR_PARAM_CBANK
	.align		4
        /*0054*/ 	.byte	0x04, 0x0a
        /*0056*/ 	.short	(.L_63 - .L_62)
	.align		4
.L_62:
        /*0058*/ 	.word	index@(.nv.constant0._Z12calcAbsolutePdS_i)
        /*005c*/ 	.short	0x0380
        /*005e*/ 	.short	0x0014


	//----- nvinfo : EIATTR_SW_WAR
	.align		4
.L_63:
        /*0060*/ 	.byte	0x04, 0x36
        /*0062*/ 	.short	(.L_65 - .L_64)
.L_64:
        /*0064*/ 	.word	0x00000008
.L_65:


//--------------------- .nv.info._Z9transposePdS_i --------------------------
	.section	.nv.info._Z9transposePdS_i,"",@"SHT_CUDA_INFO"
	.sectionflags	@""
	.align	4


	//----- nvinfo : EIATTR_CUDA_API_VERSION
	.align		4
        /*0000*/ 	.byte	0x04, 0x37
        /*0002*/ 	.short	(.L_67 - .L_66)
.L_66:
        /*0004*/ 	.word	0x00000082


	//----- nvinfo : EIATTR_KPARAM_INFO
	.align		4
.L_67:
        /*0008*/ 	.byte	0x04, 0x17
        /*000a*/ 	.short	(.L_69 - .L_68)
.L_68:
        /*000c*/ 	.word	0x00000000
        /*0010*/ 	.short	0x0002
        /*0012*/ 	.short	0x0010
        /*0014*/ 	.byte	0x00, 0xf0, 0x11, 0x00


	//----- nvinfo : EIATTR_KPARAM_INFO
	.align		4
.L_69:
        /*0018*/ 	.byte	0x04, 0x17
        /*001a*/ 	.short	(.L_71 - .L_70)
.L_70:
        /*001c*/ 	.word	0x00000000
        /*0020*/ 	.short	0x0001
        /*0022*/ 	.short	0x0008
        /*0024*/ 	.byte	0x00, 0xf5, 0x21, 0x00


	//----- nvinfo : EIATTR_KPARAM_INFO
	.align		4
.L_71:
        /*0028*/ 	.byte	0x04, 0x17
        /*002a*/ 	.short	(.L_73 - .L_72)
.L_72:
        /*002c*/ 	.word	0x00000000
        /*0030*/ 	.short	0x0000
        /*0032*/ 	.short	0x0000
        /*0034*/ 	.byte	0x00, 0xf5, 0x21, 0x00


	//----- nvinfo : EIATTR_SPARSE_MMA_MASK
	.align		4
.L_73:
        /*0038*/ 	.byte	0x03, 0x50
        /*003a*/ 	.short	0x0000


	//----- nvinfo : EIATTR_MAXREG_COUNT
	.align		4
        /*003c*/ 	.byte	0x03, 0x1b
        /*003e*/ 	.short	0x00ff


	//----- nvinfo : EIATTR_MERCURY_ISA_VERSION
	.align		4
        /*0040*/ 	.byte	0x03, 0x5f
        /*0042*/ 	.short	0x0101


	//----- nvinfo : EIATTR_VRC_CTA_INIT_COUNT
	.align		4
        /*0044*/ 	.byte	0x02, 0x4a
	.zero		1
	.zero		1


	//----- nvinfo : EIATTR_EXIT_INSTR_OFFSETS
	.align		4
        /*0048*/ 	.byte	0x04, 0x1c
        /*004a*/ 	.short	(.L_75 - .L_74)


	//   ....[0]....
.L_74:
        /*004c*/ 	.word	0x00000180


	//----- nvinfo : EIATTR_CBANK_PARAM_SIZE
	.align		4
.L_75:
        /*0050*/ 	.byte	0x03, 0x19
        /*0052*/ 	.short	0x0014


	//----- nvinfo : EIATTR_PARAM_CBANK
	.align		4
        /*0054*/ 	.byte	0x04, 0x0a
        /*0056*/ 	.short	(.L_77 - .L_76)
	.align		4
.L_76:
        /*0058*/ 	.word	index@(.nv.constant0._Z9transposePdS_i)
        /*005c*/ 	.short	0x0380
        /*005e*/ 	.short	0x0014


	//----- nvinfo : EIATTR_SW_WAR
	.align		4
.L_77:
        /*0060*/ 	.byte	0x04, 0x36
        /*0062*/ 	.short	(.L_79 - .L_78)
.L_78:
        /*0064*/ 	.word	0x00000008
.L_79:


//--------------------- .nv.info._Z15bitReversedCopyPdS_ii --------------------------
	.section	.nv.info._Z15bitReversedCopyPdS_ii,"",@"SHT_CUDA_INFO"
	.sectionflags	@""
	.align	4


	//----- nvinfo : EIATTR_CUDA_API_VERSION
	.align		4
        /*0000*/ 	.byte	0x04, 0x37
        /*0002*/ 	.short	(.L_81 - .L_80)
.L_80:
        /*0004*/ 	.word	0x00000082


	//----- nvinfo : EIATTR_KPARAM_INFO
	.align		4
.L_81:
        /*0008*/ 	.byte	0x04, 0x17
        /*000a*/ 	.short	(.L_83 - .L_82)
.L_82:
        /*000c*/ 	.word	0x00000000
        /*0010*/ 	.short	0x0003
        /*0012*/ 	.short	0x0014
        /*0014*/ 	.byte	0x00, 0xf0, 0x11, 0x00


	//----- nvinfo : EIATTR_KPARAM_INFO
	.align		4
.L_83:
        /*0018*/ 	.byte	0x04, 0x17
        /*001a*/ 	.short	(.L_85 - .L_84)
.L_84:
        /*001c*/ 	.word	0x00000000
        /*0020*/ 	.short	0x0002
        /*0022*/ 	.short	0x0010
        /*0024*/ 	.byte	0x00, 0xf0, 0x11, 0x00


	//----- nvinfo : EIATTR_KPARAM_INFO
	.align		4
.L_85:
        /*0028*/ 	.byte	0x04, 0x17
        /*002a*/ 	.short	(.L_87 - .L_86)
.L_86:
        /*002c*/ 	.word	0x00000000
        /*0030*/ 	.short	0x0001
        /*0032*/ 	.short	0x0008
        /*0034*/ 	.byte	0x00, 0xf5, 0x21, 0x00


	//----- nvinfo : EIATTR_KPARAM_INFO
	.align		4
.L_87:
        /*0038*/ 	.byte	0x04, 0x17
        /*003a*/ 	.short	(.L_89 - .L_88)
.L_88:
        /*003c*/ 	.word	0x00000000
        /*0040*/ 	.short	0x0000
        /*0042*/ 	.short	0x0000
        /*0044*/ 	.byte	0x00, 0xf5, 0x21, 0x00


	//----- nvinfo : EIATTR_SPARSE_MMA_MASK
	.align		4
.L_89:
        /*0048*/ 	.byte	0x03, 0x50
        /*004a*/ 	.short	0x0000


	//----- nvinfo : EIATTR_MAXREG_COUNT
	.align		4
        /*004c*/ 	.byte	0x03, 0x1b
        /*004e*/ 	.short	0x00ff


	//----- nvinfo : EIATTR_MERCURY_ISA_VERSION
	.align		4
        /*0050*/ 	.byte	0x03, 0x5f
        /*0052*/ 	.short	0x0101


	//----- nvinfo : EIATTR_VRC_CTA_INIT_COUNT
	.align		4
        /*0054*/ 	.byte	0x02, 0x4a
	.zero		1
	.zero		1


	//----- nvinfo : EIATTR_EXIT_INSTR_OFFSETS
	.align		4
        /*0058*/ 	.byte	0x04, 0x1c
        /*005a*/ 	.short	(.L_91 - .L_90)


	//   ....[0]....
.L_90:
        /*005c*/ 	.word	0x000009f0


	//----- nvinfo : EIATTR_CBANK_PARAM_SIZE
	.align		4
.L_91:
        /*0060*/ 	.byte	0x03, 0x19
        /*0062*/ 	.short	0x0018


	//----- nvinfo : EIATTR_PARAM_CBANK
	.align		4
        /*0064*/ 	.byte	0x04, 0x0a
        /*0066*/ 	.short	(.L_93 - .L_92)
	.align		4
.L_92:
        /*0068*/ 	.word	index@(.nv.constant0._Z15bitReversedCopyPdS_ii)
        /*006c*/ 	.short	0x0380
        /*006e*/ 	.short	0x0018


	//----- nvinfo : EIATTR_SW_WAR
	.align		4
.L_93:
        /*0070*/ 	.byte	0x04, 0x36
        /*0072*/ 	.short	(.L_95 - .L_94)
.L_94:
        /*0074*/ 	.word	0x00000008
.L_95:


//--------------------- .nv.callgraph             --------------------------
	.section	.nv.callgraph,"",@"SHT_CUDA_CALLGRAPH"
	.align	4
	.sectionentsize	8
	.align		4
        /*0000*/ 	.word	0x00000000
	.align		4
        /*0004*/ 	.word	0xffffffff
	.align		4
        /*0008*/ 	.word	0x00000000
	.align		4
        /*000c*/ 	.word	0xfffffffe
	.align		4
        /*0010*/ 	.word	0x00000000
	.align		4
        /*0014*/ 	.word	0xfffffffd
	.align		4
        /*0018*/ 	.word	0x00000000
	.align		4
        /*001c*/ 	.word	0xfffffffc


//--------------------- .nv.constant4             --------------------------
	.section	.nv.constant4,"a",@progbits
	.align	8
	.align		8
.nv.constant4:
        /*0000*/ 	.dword	__cudart_i2opi_d
	.align		8
        /*0008*/ 	.dword	__cudart_sin_cos_coeffs


//--------------------- .text._Z9fft_stagePdS_iii --------------------------
	.section	.text._Z9fft_stagePdS_iii,"ax",@progbits
	.align	128
        .global         _Z9fft_stagePdS_iii
        .type           _Z9fft_stagePdS_iii,@function
        .size           _Z9fft_stagePdS_iii,(.L_x_38 - _Z9fft_stagePdS_iii)
        .other          _Z9fft_stagePdS_iii,@"STO_CUDA_ENTRY STV_DEFAULT"
_Z9fft_stagePdS_iii:
.text._Z9fft_stagePdS_iii:
[----:B------:R-:W0:Y:S01]  /*0000*/  LDC R1, c[0x0][0x37c] ;  /* 0x0000df00ff017b82 */ /* 0x000e220000000800 */
[----:B------:R-:W1:Y:S01]  /*0010*/  LDCU UR6, c[0x0][0x394] ;  /* 0x00007280ff0677ac */ /* 0x000e620008000800 */
[----:B------:R-:W2:Y:S06]  /*0020*/  S2R R0, SR_TID.X ;  /* 0x0000000000007919 */ /* 0x000eac0000002100 */
[----:B------:R-:W2:Y:S01]  /*0030*/  S2UR UR4, SR_CTAID.X ;  /* 0x00000000000479c3 */ /* 0x000ea20000002500 */
[----:B------:R-:W-:Y:S01]  /*0040*/  BSSY.RECONVERGENT B0, `(.L_x_0) ;  /* 0x000000e000007945 */ /* 0x000fe20003800200 */
[----:B0-----:R-:W-:Y:S01]  /*0050*/  VIADD R1, R1, 0xffffffd8 ;  /* 0xffffffd801017836 */ /* 0x001fe20000000000 */
[----:B------:R-:W0:Y:S01]  /*0060*/  S2R R5, SR_TID.Y ;  /* 0x0000000000057919 */ /* 0x000e220000002200 */
[----:B------:R-:W-:-:S04]  /*0070*/  IMAD.MOV.U32 R35, RZ, RZ, 0x40000000 ;  /* 0x40000000ff237424 */ /* 0x000fc800078e00ff */
[----:B------:R-:W2:Y:S08]  /*0080*/  LDC R3, c[0x0][0x360] ;  /* 0x0000d800ff037b82 */ /* 0x000eb00000000800 */
[----:B------:R-:W0:Y:S01]  /*0090*/  S2UR UR5, SR_CTAID.Y ;  /* 0x00000000000579c3 */ /* 0x000e220000002600 */
[----:B-1----:R-:W1:Y:S07]  /*00a0*/  I2F.F64 R8, UR6 ;  /* 0x0000000600087d12 */ /* 0x002e6e0008201c00 */
[----:B------:R-:W0:Y:S01]  /*00b0*/  LDC R2, c[0x0][0x364] ;  /* 0x0000d900ff027b82 */ /* 0x000e220000000800 */
[----:B--2---:R-:W-:Y:S01]  /*00c0*/  IMAD R3, R3, UR4, R0 ;  /* 0x0000000403037c24 */ /* 0x004fe2000f8e0200 */
[----:B------:R-:W-:Y:S01]  /*00d0*/  UMOV UR4, URZ ;  /* 0x000000ff00047c82 */ /* 0x000fe20008000000 */
[----:B-1----:R-:W-:Y:S01]  /*00e0*/  IMAD.MOV.U32 R34, RZ, RZ, R8 ;  /* 0x000000ffff227224 */ /* 0x002fe200078e0008 */
[----:B------:R-:W-:Y:S01]  /*00f0*/  MOV R8, 0x120 ;  /* 0x0000012000087802 */ /* 0x000fe20000000f00 */
[----:B0-----:R-:W-:-:S07]  /*0100*/  IMAD R0, R2, UR5, R5 ;  /* 0x0000000502007c24 */ /* 0x001fce000f8e0205 */
[----:B------:R-:W-:Y:S05]  /*0110*/  CALL.REL.NOINC `($_Z9fft_stagePdS_iii$__internal_accurate_pow) ;  /* 0x0000001400bc7944 */ /* 0x000fea0003c00000 */
[----:B------:R-:W-:Y:S05]  /*0120*/  BSYNC.RECONVERGENT B0 ;  /* 0x0000000000007941 */ /* 0x000fea0003800200 */
.L_x_0:
[----:B------:R-:W0:Y:S01]  /*0130*/  LDCU.64 UR6, c[0x0][0x390] ;  /* 0x00007200ff0677ac */ /* 0x000e220008000a00 */
[----:B------:R-:W-:Y:S01]  /*0140*/  BSSY.RECONVERGENT B0, `(.L_x_1) ;  /* 0x000003d000007945 */ /* 0x000fe20003800200 */
[----:B------:R-:W-:Y:S01]  /*0150*/  IMAD.MOV.U32 R35, RZ, RZ, 0x3ff00000 ;  /* 0x3ff00000ff237424 */ /* 0x000fe200078e00ff */
[----:B0-----:R-:W-:-:S04]  /*0160*/  ISETP.NE.AND P0, PT, RZ, UR7, PT ;  /* 0x00000007ff007c0c */ /* 0x001fc8000bf05270 */
[----:B------:R-:W-:Y:S02]  /*0170*/  FSEL R4, R19, RZ, P0 ;  /* 0x000000ff13047208 */ /* 0x000fe40000000000 */
[----:B------:R-:W-:-:S04]  /*0180*/  FSEL R5, R22, 1.875, P0 ;  /* 0x3ff0000016057808 */ /* 0x000fc80000000000 */
[----:B------:R-:W0:Y:S08]  /*0190*/  F2I.U32.F64 R4, R4 ;  /* 0x0000000400047311 */ /* 0x000e300000301000 */
[----:B0-----:R-:W0:Y:S01]  /*01a0*/  I2F.U32.RP R2, R4 ;  /* 0x0000000400027306 */ /* 0x001e220000209000 */
[----:B------:R-:W-:Y:S01]  /*01b0*/  IMAD.MOV R9, RZ, RZ, -R4 ;  /* 0x000000ffff097224 */ /* 0x000fe200078e0a04 */
[----:B------:R-:W-:-:S06]  /*01c0*/  ISETP.NE.U32.AND P2, PT, R4, RZ, PT ;  /* 0x000000ff0400720c */ /* 0x000fcc0003f45070 */
[----:B0-----:R-:W0:Y:S02]  /*01d0*/  MUFU.RCP R2, R2 ;  /* 0x0000000200027308 */ /* 0x001e240000001000 */
[----:B0-----:R-:W-:-:S06]  /*01e0*/  VIADD R6, R2, 0xffffffe ;  /* 0x0ffffffe02067836 */ /* 0x001fcc0000000000 */
[----:B------:R0:W1:Y:S02]  /*01f0*/  F2I.FTZ.U32.TRUNC.NTZ R7, R6 ;  /* 0x0000000600077305 */ /* 0x000064000021f000 */
[----:B0-----:R-:W-:Y:S02]  /*0200*/  IMAD.MOV.U32 R6, RZ, RZ, RZ ;  /* 0x000000ffff067224 */ /* 0x001fe400078e00ff */
[----:B-1----:R-:W-:-:S04]  /*0210*/  IMAD R9, R9, R7, RZ ;  /* 0x0000000709097224 */ /* 0x002fc800078e02ff */
[----:B------:R-:W-:-:S06]  /*0220*/  IMAD.HI.U32 R7, R7, R9, R6 ;  /* 0x0000000907077227 */ /* 0x000fcc00078e0006 */
[----:B------:R-:W-:-:S04]  /*0230*/  IMAD.HI.U32 R8, R7, UR6, RZ ;  /* 0x0000000607087c27 */ /* 0x000fc8000f8e00ff */
[----:B------:R-:W-:-:S04]  /*0240*/  IMAD.MOV R5, RZ, RZ, -R8 ;  /* 0x000000ffff057224 */ /* 0x000fc800078e0a08 */
[----:B------:R-:W-:Y:S01]  /*0250*/  IMAD R5, R4, R5, UR6 ;  /* 0x0000000604057e24 */ /* 0x000fe2000f8e0205 */
[----:B------:R-:W0:Y:S04]  /*0260*/  LDCU.64 UR6, c[0x0][0x358] ;  /* 0x00006b00ff0677ac */ /* 0x000e280008000a00 */
[----:B------:R-:W-:-:S13]  /*0270*/  ISETP.GE.U32.AND P0, PT, R5, R4, PT ;  /* 0x000000040500720c */ /* 0x000fda0003f06070 */
[----:B------:R-:W-:Y:S02]  /*0280*/  @P0 IMAD.IADD R5, R5, 0x1, -R4 ;  /* 0x0000000105050824 */ /* 0x000fe400078e0a04 */
[----:B------:R-:W-:-:S03]  /*0290*/  @P0 VIADD R8, R8, 0x1 ;  /* 0x0000000108080836 */ /* 0x000fc60000000000 */
[----:B------:R-:W-:-:S13]  /*02a0*/  ISETP.GE.U32.AND P1, PT, R5, R4, PT ;  /* 0x000000040500720c */ /* 0x000fda0003f26070 */
[----:B------:R-:W-:Y:S01]  /*02b0*/  @P1 VIADD R8, R8, 0x1 ;  /* 0x0000000108081836 */ /* 0x000fe20000000000 */
[----:B------:R-:W-:-:S04]  /*02c0*/  @!P2 LOP3.LUT R8, RZ, R4, RZ, 0x33, !PT ;  /* 0x00000004ff08a212 */ /* 0x000fc800078e33ff */
[----:B------:R-:W1:Y:S08]  /*02d0*/  I2F.F64.U32 R4, R8 ;  /* 0x0000000800047312 */ /* 0x000e700000201800 */
[----:B-1----:R-:W1:Y:S08]  /*02e0*/  F2I.U32.F64 R4, R4 ;  /* 0x0000000400047311 */ /* 0x002e700000301000 */
[----:B-1----:R-:W1:Y:S01]  /*02f0*/  I2F.U32.RP R2, R4 ;  /* 0x0000000400027306 */ /* 0x002e620000209000 */
[----:B------:R-:W-:Y:S01]  /*0300*/  IMAD.MOV R9, RZ, RZ, -R4 ;  /* 0x000000ffff097224 */ /* 0x000fe200078e0a04 */
[----:B------:R-:W-:-:S06]  /*0310*/  ISETP.NE.U32.AND P2, PT, R4, RZ, PT ;  /* 0x000000ff0400720c */ /* 0x000fcc0003f45070 */
[----:B-1----:R-:W1:Y:S02]  /*0320*/  MUFU.RCP R2, R2 ;  /* 0x0000000200027308 */ /* 0x002e640000001000 */
[----:B-1----:R-:W-:-:S06]  /*0330*/  VIADD R6, R2, 0xffffffe ;  /* 0x0ffffffe02067836 */ /* 0x002fcc0000000000 */
[----:B------:R1:W2:Y:S02]  /*0340*/  F2I.FTZ.U32.TRUNC.NTZ R7, R6 ;  /* 0x0000000600077305 */ /* 0x0002a4000021f000 */
[----:B-1----:R-:W-:Y:S02]  /*0350*/  IMAD.MOV.U32 R6, RZ, RZ, RZ ;  /* 0x000000ffff067224 */ /* 0x002fe400078e00ff */
[----:B--2---:R-:W-:-:S04]  /*0360*/  IMAD R9, R9, R7, RZ ;  /* 0x0000000709097224 */ /* 0x004fc800078e02ff */
[----:B------:R-:W-:-:S06]  /*0370*/  IMAD.HI.U32 R10, R7, R9, R6 ;  /* 0x00000009070a7227 */ /* 0x000fcc00078e0006 */
[----:B------:R-:W-:-:S04]  /*0380*/  IMAD.HI.U32 R7, R10, R3, RZ ;  /* 0x000000030a077227 */ /* 0x000fc800078e00ff */
[----:B------:R-:W-:-:S04]  /*0390*/  IMAD.MOV R5, RZ, RZ, -R7 ;  /* 0x000000ffff057224 */ /* 0x000fc800078e0a07 */
[----:B------:R-:W-:-:S05]  /*03a0*/  IMAD R5, R4, R5, R3 ;  /* 0x0000000504057224 */ /* 0x000fca00078e0203 */
[----:B------:R-:W-:-:S13]  /*03b0*/  ISETP.GE.U32.AND P0, PT, R5, R4, PT ;  /* 0x000000040500720c */ /* 0x000fda0003f06070 */
[----:B------:R-:W-:Y:S02]  /*03c0*/  @P0 IMAD.IADD R5, R5, 0x1, -R4 ;  /* 0x0000000105050824 */ /* 0x000fe400078e0a04 */
[----:B------:R-:W-:-:S03]  /*03d0*/  @P0 VIADD R7, R7, 0x1 ;  /* 0x0000000107070836 */ /* 0x000fc60000000000 */
[----:B------:R-:W-:-:S13]  /*03e0*/  ISETP.GE.U32.AND P1, PT, R5, R4, PT ;  /* 0x000000040500720c */ /* 0x000fda0003f26070 */
[----:B------:R-:W-:Y:S01]  /*03f0*/  @P1 VIADD R7, R7, 0x1 ;  /* 0x0000000107071836 */ /* 0x000fe20000000000 */
[----:B------:R-:W-:-:S06]  /*0400*/  @!P2 LOP3.LUT R7, RZ, R4, RZ, 0x33, !PT ;  /* 0x00000004ff07a212 */ /* 0x000fcc00078e33ff */
[----:B------:R-:W1:Y:S08]  /*0410*/  I2F.F64.U32 R6, R7 ;  /* 0x0000000700067312 */ /* 0x000e700000201800 */
[----:B-1----:R-:W1:Y:S02]  /*0420*/  F2I.U32.F64 R5, R6 ;  /* 0x0000000600057311 */ /* 0x002e640000301000 */
[----:B-1----:R-:W-:Y:S01]  /*0430*/  LOP3.LUT R2, R5, 0x1, RZ, 0xc0, !PT ;  /* 0x0000000105027812 */ /* 0x002fe200078ec0ff */
[----:B------:R-:W-:-:S05]  /*0440*/  IMAD.MOV R37, RZ, RZ, -R5 ;  /* 0x000000ffff257224 */ /* 0x000fca00078e0a05 */
[----:B------:R-:W1:Y:S01]  /*0450*/  I2F.F64.U32 R8, R2 ;  /* 0x0000000200087312 */ /* 0x000e620000201800 */
[----:B------:R-:W-:Y:S01]  /*0460*/  IMAD R37, R4, R37, R3 ;  /* 0x0000002504257224 */ /* 0x000fe200078e0203 */
[----:B-1----:R-:W-:Y:S01]  /*0470*/  SHF.R.U32.HI R10, RZ, 0x14, R9 ;  /* 0x00000014ff0a7819 */ /* 0x002fe20000011609 */
[----:B------:R-:W-:-:S03]  /*0480*/  IMAD.MOV.U32 R34, RZ, RZ, R8 ;  /* 0x000000ffff227224 */ /* 0x000fc600078e0008 */
[----:B------:R-:W-:-:S05]  /*0490*/  LOP3.LUT R10, R10, 0x7ff, RZ, 0xc0, !PT ;  /* 0x000007ff0a0a7812 */ /* 0x000fca00078ec0ff */
[----:B------:R-:W-:-:S05]  /*04a0*/  VIADD R11, R10, 0xfffffc0c ;  /* 0xfffffc0c0a0b7836 */ /* 0x000fca0000000000 */
[CC--:B------:R-:W-:Y:S02]  /*04b0*/  SHF.L.U32 R10, R8.reuse, R11.reuse, RZ ;  /* 0x0000000b080a7219 */ /* 0x0c0fe400000006ff */
[----:B------:R-:W-:Y:S02]  /*04c0*/  SHF.L.U64.HI R11, R8, R11, R9 ;  /* 0x0000000b080b7219 */ /* 0x000fe40000010209 */
[----:B------:R-:W-:Y:S02]  /*04d0*/  ISETP.NE.U32.AND P0, PT, R10, RZ, PT ;  /* 0x000000ff0a00720c */ /* 0x000fe40003f05070 */
[----:B------:R-:W-:Y:S02]  /*04e0*/  MOV R8, 0x510 ;  /* 0x0000051000087802 */ /* 0x000fe40000000f00 */
[----:B0-----:R-:W-:-:S13]  /*04f0*/  ISETP.NE.AND.EX P0, PT, R11, -0x80000000, PT, P0 ;  /* 0x800000000b00780c */ /* 0x001fda0003f05300 */
[----:B------:R-:W-:Y:S05]  /*0500*/  CALL.REL.NOINC `($_Z9fft_stagePdS_iii$__internal_accurate_pow) ;  /* 0x0000001000c07944 */ /* 0x000fea0003c00000 */
[----:B------:R-:W-:Y:S05]  /*0510*/  BSYNC.RECONVERGENT B0 ;  /* 0x0000000000007941 */ /* 0x000fea0003800200 */
.L_x_1:
[----:B------:R-:W0:Y:S01]  /*0520*/  LDC.64 R8, c[0x0][0x390] ;  /* 0x0000e400ff087b82 */ /* 0x000e220000000a00 */
[----:B------:R-:W-:Y:S01]  /*0530*/  IMAD.MOV.U32 R6, RZ, RZ, R19 ;  /* 0x000000ffff067224 */ /* 0x000fe200078e0013 */
[----:B------:R-:W-:Y:S01]  /*0540*/  ISETP.NE.AND P1, PT, R2, RZ, PT ;  /* 0x000000ff0200720c */ /* 0x000fe20003f25270 */
[----:B------:R-:W-:-:S05]  /*0550*/  IMAD.MOV.U32 R7, RZ, RZ, R22 ;  /* 0x000000ffff077224 */ /* 0x000fca00078e0016 */
[----:B------:R-:W1:Y:S01]  /*0560*/  LDC.64 R10, c[0x0][0x380] ;  /* 0x0000e000ff0a7b82 */ /* 0x000e620000000a00 */
[----:B------:R-:W-:-:S10]  /*0570*/  DADD R6, -RZ, -R6 ;  /* 0x00000000ff067229 */ /* 0x000fd40000000906 */
[----:B------:R-:W-:Y:S02]  /*0580*/  FSEL R12, R6, R19, !P0 ;  /* 0x00000013060c7208 */ /* 0x000fe40004000000 */
[----:B------:R-:W-:Y:S02]  /*0590*/  FSEL R6, R7, R22, !P0 ;  /* 0x0000001607067208 */ /* 0x000fe40004000000 */
[----:B------:R-:W-:Y:S01]  /*05a0*/  FSEL R12, R12, RZ, P1 ;  /* 0x000000ff0c0c7208 */ /* 0x000fe20000800000 */
[----:B0-----:R-:W-:Y:S01]  /*05b0*/  VIADD R14, R9, 0x1 ;  /* 0x00000001090e7836 */ /* 0x001fe20000000000 */
[----:B------:R-:W-:Y:S02]  /*05c0*/  FSEL R13, R6, 1.875, P1 ;  /* 0x3ff00000060d7808 */ /* 0x000fe40000800000 */
[----:B------:R-:W0:Y:S02]  /*05d0*/  LDC.64 R6, c[0x0][0x388] ;  /* 0x0000e200ff067b82 */ /* 0x000e240000000a00 */
[----:B------:R-:W-:Y:S01]  /*05e0*/  LEA.HI R15, R14, R14, RZ, 0x1 ;  /* 0x0000000e0e0f7211 */ /* 0x000fe200078f08ff */
[----:B------:R-:W2:Y:S03]  /*05f0*/  F2I.F64 R12, R12 ;  /* 0x0000000c000c7311 */ /* 0x000ea60000301100 */
[----:B------:R-:W-:-:S05]  /*0600*/  LOP3.LUT R15, R15, 0xfffffffe, RZ, 0xc0, !PT ;  /* 0xfffffffe0f0f7812 */ /* 0x000fca00078ec0ff */
[----:B------:R-:W-:-:S04]  /*0610*/  IMAD.IADD R15, R14, 0x1, -R15 ;  /* 0x000000010e0f7824 */ /* 0x000fc800078e0a0f */
[-C--:B------:R-:W-:Y:S02]  /*0620*/  IMAD R15, R15, R8.reuse, R0 ;  /* 0x000000080f0f7224 */ /* 0x080fe400078e0200 */
[----:B--2---:R-:W-:Y:S02]  /*0630*/  IMAD.IADD R5, R5, 0x1, R12 ;  /* 0x0000000105057824 */ /* 0x004fe400078e020c */
[CC--:B------:R-:W-:Y:S02]  /*0640*/  IMAD R14, R15.reuse, R8.reuse, R37 ;  /* 0x000000080f0e7224 */ /* 0x0c0fe400078e0225 */
[----:B------:R-:W-:Y:S02]  /*0650*/  IMAD R19, R15, R8, R3 ;  /* 0x000000080f137224 */ /* 0x000fe400078e0203 */
[----:B------:R-:W-:Y:S02]  /*0660*/  IMAD R5, R4, R5, R14 ;  /* 0x0000000504057224 */ /* 0x000fe400078e020e */
[----:B-1----:R-:W-:-:S04]  /*0670*/  IMAD.WIDE.U32 R14, R19, 0x8, R10 ;  /* 0x00000008130e7825 */ /* 0x002fc800078e000a */
[----:B0-----:R-:W-:-:S04]  /*0680*/  IMAD.WIDE.U32 R18, R19, 0x8, R6 ;  /* 0x0000000813127825 */ /* 0x001fc800078e0006 */
[C---:B------:R-:W-:Y:S02]  /*0690*/  IMAD.WIDE.U32 R16, R5.reuse, 0x8, R10 ;  /* 0x0000000805107825 */ /* 0x040fe400078e000a */
[----:B------:R-:W2:Y:S02]  /*06a0*/  LDG.E.64 R18, desc[UR6][R18.64] ;  /* 0x0000000612127981 */ /* 0x000ea4000c1e1b00 */
[----:B------:R-:W-:Y:S02]  /*06b0*/  IMAD.WIDE.U32 R22, R5, 0x8, R6 ;  /* 0x0000000805167825 */ /* 0x000fe400078e0006 */
[----:B------:R-:W3:Y:S04]  /*06c0*/  LDG.E.64 R6, desc[UR6][R14.64] ;  /* 0x000000060e067981 */ /* 0x000ee8000c1e1b00 */
[----:B------:R-:W3:Y:S04]  /*06d0*/  LDG.E.64 R16, desc[UR6][R16.64] ;  /* 0x0000000610107981 */ /* 0x000ee8000c1e1b00 */
[----:B------:R-:W2:Y:S01]  /*06e0*/  LDG.E.64 R20, desc[UR6][R22.64] ;  /* 0x0000000616147981 */ /* 0x000ea2000c1e1b00 */
[----:B------:R-:W-:Y:S01]  /*06f0*/  VIADD R5, R9, 0xffffffff ;  /* 0xffffffff09057836 */ /* 0x000fe20000000000 */
[----:B------:R-:W0:Y:S08]  /*0700*/  I2F.F64 R10, R37 ;  /* 0x00000025000a7312 */ /* 0x000e300000201c00 */
[----:B------:R-:W-:Y:S08]  /*0710*/  I2F.F64 R12, R12 ;  /* 0x0000000c000c7312 */ /* 0x000ff00000201c00 */
[----:B------:R-:W1:Y:S01]  /*0720*/  I2F.F64 R34, R5 ;  /* 0x0000000500227312 */ /* 0x000e620000201c00 */
[----:B------:R-:W-:Y:S01]  /*0730*/  UMOV UR8, 0x54442d18 ;  /* 0x54442d1800087882 */ /* 0x000fe20000000000 */
[----:B------:R-:W-:Y:S01]  /*0740*/  UMOV UR9, 0x401921fb ;  /* 0x401921fb00097882 */ /* 0x000fe20000000000 */
[----:B------:R-:W-:Y:S01]  /*0750*/  BSSY.RECONVERGENT B0, `(.L_x_2) ;  /* 0x0000009000007945 */ /* 0x000fe20003800200 */
[----:B0-----:R-:W-:Y:S01]  /*0760*/  DMUL R10, R10, UR8 ;  /* 0x000000080a0a7c28 */ /* 0x001fe20008000000 */
[----:B------:R-:W-:Y:S01]  /*0770*/  IMAD R4, R8, R8, RZ ;  /* 0x0000000808047224 */ /* 0x000fe200078e02ff */
[----:B------:R-:W-:Y:S01]  /*0780*/  MOV R8, 0x7e0 ;  /* 0x000007e000087802 */ /* 0x000fe20000000f00 */
[----:B-1----:R-:W-:-:S02]  /*0790*/  IMAD.MOV.U32 R9, RZ, RZ, R35 ;  /* 0x000000ffff097224 */ /* 0x002fc400078e0023 */
[----:B------:R-:W-:Y:S01]  /*07a0*/  IMAD.MOV.U32 R35, RZ, RZ, 0x40000000 ;  /* 0x40000000ff237424 */ /* 0x000fe200078e00ff */
[C---:B---3--:R-:W-:Y:S02]  /*07b0*/  DFMA R6, R12.reuse, R6, R16 ;  /* 0x000000060c06722b */ /* 0x048fe40000000010 */
[----:B--2---:R-:W-:-:S11]  /*07c0*/  DFMA R20, R12, R18, R20 ;  /* 0x000000120c14722b */ /* 0x004fd60000000014 */
[----:B------:R-:W-:Y:S05]  /*07d0*/  CALL.REL.NOINC `($_Z9fft_stagePdS_iii$__internal_accurate_pow) ;  /* 0x00000010000c7944 */ /* 0x000fea0003c00000 */
[----:B------:R-:W-:Y:S05]  /*07e0*/  BSYNC.RECONVERGENT B0 ;  /* 0x0000000000007941 */ /* 0x000fea0003800200 */
.L_x_2:
[----:B------:R-:W0:Y:S01]  /*07f0*/  LDCU UR4, c[0x0][0x390] ;  /* 0x00007200ff0477ac */ /* 0x000e220008000800 */
[----:B------:R-:W-:Y:S01]  /*0800*/  ISETP.NE.AND P0, PT, R5, RZ, PT ;  /* 0x000000ff0500720c */ /* 0x000fe20003f05270 */
[----:B------:R-:W-:Y:S01]  /*0810*/  IMAD.MOV.U32 R8, RZ, RZ, 0x1 ;  /* 0x00000001ff087424 */ /* 0x000fe200078e00ff */
[----:B------:R-:W-:Y:S02]  /*0820*/  BSSY.RECONVERGENT B0, `(.L_x_3) ;  /* 0x0000016000007945 */ /* 0x000fe40003800200 */
[----:B------:R-:W-:Y:S02]  /*0830*/  FSEL R18, R19, RZ, P0 ;  /* 0x000000ff13127208 */ /* 0x000fe40000000000 */
[----:B------:R-:W-:-:S04]  /*0840*/  FSEL R19, R22, 1.875, P0 ;  /* 0x3ff0000016137808 */ /* 0x000fc80000000000 */
[----:B------:R-:W-:Y:S08]  /*0850*/  F2I.U32.F64 R18, R18 ;  /* 0x0000001200127311 */ /* 0x000ff00000301000 */
[----:B0-----:R-:W0:Y:S08]  /*0860*/  I2F.F64 R14, UR4 ;  /* 0x00000004000e7d12 */ /* 0x001e300008201c00 */
[----:B0-----:R-:W0:Y:S02]  /*0870*/  MUFU.RCP64H R9, R15 ;  /* 0x0000000f00097308 */ /* 0x001e240000001800 */
[----:B0-----:R-:W-:-:S08]  /*0880*/  DFMA R12, -R14, R8, 1 ;  /* 0x3ff000000e0c742b */ /* 0x001fd00000000108 */
[----:B------:R-:W-:Y:S02]  /*0890*/  DFMA R16, R12, R12, R12 ;  /* 0x0000000c0c10722b */ /* 0x000fe4000000000c */
[----:B------:R-:W0:Y:S06]  /*08a0*/  I2F.F64.U32 R12, R18 ;  /* 0x00000012000c7312 */ /* 0x000e2c0000201800 */
[----:B------:R-:W-:-:S08]  /*08b0*/  DFMA R16, R8, R16, R8 ;  /* 0x000000100810722b */ /* 0x000fd00000000008 */
[----:B------:R-:W-:Y:S02]  /*08c0*/  DFMA R8, -R14, R16, 1 ;  /* 0x3ff000000e08742b */ /* 0x000fe40000000110 */
[----:B0-----:R-:W-:-:S06]  /*08d0*/  DMUL R12, R10, R12 ;  /* 0x0000000c0a0c7228 */ /* 0x001fcc0000000000 */
[----:B------:R-:W-:-:S04]  /*08e0*/  DFMA R8, R16, R8, R16 ;  /* 0x000000081008722b */ /* 0x000fc80000000010 */
[----:B------:R-:W-:-:S04]  /*08f0*/  FSETP.GEU.AND P1, PT, |R13|, 6.5827683646048100446e-37, PT ;  /* 0x036000000d00780b */ /* 0x000fc80003f2e200 */
[----:B------:R-:W-:-:S08]  /*0900*/  DMUL R22, R12, R8 ;  /* 0x000000080c167228 */ /* 0x000fd00000000000 */
[----:B------:R-:W-:-:S08]  /*0910*/  DFMA R10, -R14, R22, R12 ;  /* 0x000000160e0a722b */ /* 0x000fd0000000010c */
[----:B------:R-:W-:-:S10]  /*0920*/  DFMA R22, R8, R10, R22 ;  /* 0x0000000a0816722b */ /* 0x000fd40000000016 */
[----:B------:R-:W-:-:S05]  /*0930*/  FFMA R5, RZ, R15, R23 ;  /* 0x0000000fff057223 */ /* 0x000fca0000000017 */
[----:B------:R-:W-:-:S13]  /*0940*/  FSETP.GT.AND P0, PT, |R5|, 1.469367938527859385e-39, PT ;  /* 0x001000000500780b */ /* 0x000fda0003f04200 */
[----:B------:R-:W-:Y:S05]  /*0950*/  @P0 BRA P1, `(.L_x_4) ;  /* 0x0000000000080947 */ /* 0x000fea0000800000 */
[----:B------:R-:W-:-:S07]  /*0960*/  MOV R16, 0x980 ;  /* 0x0000098000107802 */ /* 0x000fce0000000f00 */
[----:B------:R-:W-:Y:S05]  /*0970*/  CALL.REL.NOINC `($__internal_0_$__cuda_sm20_div_rn_f64_full) ;  /* 0x0000000800307944 */ /* 0x000fea0003c00000 */
.L_x_4:
[----:B------:R-:W-:Y:S05]  /*0980*/  BSYNC.RECONVERGENT B0 ;  /* 0x0000000000007941 */ /* 0x000fea0003800200 */
.L_x_3:
[----:B------:R-:W-:Y:S01]  /*0990*/  DSETP.NEU.AND P0, PT, |R22|, +INF , PT ;  /* 0x7ff000001600742a */ /* 0x000fe20003f0d200 */
[----:B------:R-:W-:-:S13]  /*09a0*/  BSSY.RECONVERGENT B0, `(.L_x_5) ;  /* 0x000001d000007945 */ /* 0x000fda0003800200 */
[----:B------:R-:W-:Y:S01]  /*09b0*/  @!P0 DMUL R24, RZ, R22 ;  /* 0x00000016ff188228 */ /* 0x000fe20000000000 */
[----:B------:R-:W-:Y:S01]  /*09c0*/  @!P0 IMAD.MOV.U32 R5, RZ, RZ, 0x1 ;  /* 0x00000001ff058424 */ /* 0x000fe200078e00ff */
[----:B------:R-:W-:Y:S09]  /*09d0*/  @!P0 BRA `(.L_x_6) ;  /* 0x0000000000648947 */ /* 0x000ff20003800000 */
[----:B------:R-:W-:Y:S01]  /*09e0*/  UMOV UR4, 0x6dc9c883 ;  /* 0x6dc9c88300047882 */ /* 0x000fe20000000000 */
[----:B------:R-:W-:Y:S01]  /*09f0*/  UMOV UR5, 0x3fe45f30 ;  /* 0x3fe45f3000057882 */ /* 0x000fe20000000000 */
[C---:B------:R-:W-:Y:S01]  /*0a00*/  DSETP.GE.AND P0, PT, |R22|.reuse, 2.14748364800000000000e+09, PT ;  /* 0x41e000001600742a */ /* 0x040fe20003f06200 */
[----:B------:R-:W-:Y:S01]  /*0a10*/  BSSY.RECONVERGENT B1, `(.L_x_7) ;  /* 0x0000014000017945 */ /* 0x000fe20003800200 */
[----:B------:R-:W-:Y:S01]  /*0a20*/  DMUL R8, R22, UR4 ;  /* 0x0000000416087c28 */ /* 0x000fe20008000000 */
[----:B------:R-:W-:Y:S01]  /*0a30*/  UMOV UR4, 0x54442d18 ;  /* 0x54442d1800047882 */ /* 0x000fe20000000000 */
[----:B------:R-:W-:-:S04]  /*0a40*/  UMOV UR5, 0x3ff921fb ;  /* 0x3ff921fb00057882 */ /* 0x000fc80000000000 */
[----:B------:R-:W0:Y:S08]  /*0a50*/  F2I.F64 R5, R8 ;  /* 0x0000000800057311 */ /* 0x000e300000301100 */
[----:B0-----:R-:W0:Y:S02]  /*0a60*/  I2F.F64 R24, R5 ;  /* 0x0000000500187312 */ /* 0x001e240000201c00 */
[----:B0-----:R-:W-:Y:S01]  /*0a70*/  DFMA R10, R24, -UR4, R22 ;  /* 0x80000004180a7c2b */ /* 0x001fe20008000016 */
[----:B------:R-:W-:Y:S01]  /*0a80*/  UMOV UR4, 0x33145c00 ;  /* 0x33145c0000047882 */ /* 0x000fe20000000000 */
[----:B------:R-:W-:-:S06]  /*0a90*/  UMOV UR5, 0x3c91a626 ;  /* 0x3c91a62600057882 */ /* 0x000fcc0000000000 */
[----:B------:R-:W-:Y:S01]  /*0aa0*/  DFMA R10, R24, -UR4, R10 ;  /* 0x80000004180a7c2b */ /* 0x000fe2000800000a */
[----:B------:R-:W-:Y:S01]  /*0ab0*/  UMOV UR4, 0x252049c0 ;  /* 0x252049c000047882 */ /* 0x000fe20000000000 */
[----:B------:R-:W-:-:S06]  /*0ac0*/  UMOV UR5, 0x397b839a ;  /* 0x397b839a00057882 */ /* 0x000fcc0000000000 */
[----:B------:R-:W-:Y:S01]  /*0ad0*/  DFMA R24, R24, -UR4, R10 ;  /* 0x8000000418187c2b */ /* 0x000fe2000800000a */
[----:B------:R-:W-:Y:S10]  /*0ae0*/  @!P0 BRA `(.L_x_8) ;  /* 0x0000000000188947 */ /* 0x000ff40003800000 */
[----:B------:R-:W-:Y:S01]  /*0af0*/  IMAD.MOV.U32 R10, RZ, RZ, R22 ;  /* 0x000000ffff0a7224 */ /* 0x000fe200078e0016 */
[----:B------:R-:W-:Y:S01]  /*0b00*/  MOV R8, 0xb30 ;  /* 0x00000b3000087802 */ /* 0x000fe20000000f00 */
[----:B------:R-:W-:-:S07]  /*0b10*/  IMAD.MOV.U32 R5, RZ, RZ, R23 ;  /* 0x000000ffff057224 */ /* 0x000fce00078e0017 */
[----:B------:R-:W-:Y:S05]  /*0b20*/  CALL.REL.NOINC `($_Z9fft_stagePdS_iii$__internal_trig_reduction_slowpathd) ;  /* 0x0000001400f87944 */ /* 0x000fea0003c00000 */
[----:B------:R-:W-:Y:S02]  /*0b30*/  IMAD.MOV.U32 R24, RZ, RZ, R26 ;  /* 0x000000ffff187224 */ /* 0x000fe400078e001a */
[----:B------:R-:W-:-:S07]  /*0b40*/  IMAD.MOV.U32 R25, RZ, RZ, R27 ;  /* 0x000000ffff197224 */ /* 0x000fce00078e001b */
.L_x_8:
[----:B------:R-:W-:Y:S05]  /*0b50*/  BSYNC.RECONVERGENT B1 ;  /* 0x0000000000017941 */ /* 0x000fea0003800200 */
.L_x_7:
[----:B------:R-:W-:-:S07]  /*0b60*/  VIADD R5, R5, 0x1 ;  /* 0x0000000105057836 */ /* 0x000fce0000000000 */
.L_x_6:
[----:B------:R-:W-:Y:S05]  /*0b70*/  BSYNC.RECONVERGENT B0 ;  /* 0x0000000000007941 */ /* 0x000fea0003800200 */
.L_x_5:
[----:B------:R-:W0:Y:S01]  /*0b80*/  LDCU.64 UR4, c[0x4][0x8] ;  /* 0x01000100ff0477ac */ /* 0x000e220008000a00 */
[----:B------:R-:W-:-:S05]  /*0b90*/  IMAD.SHL.U32 R8, R5, 0x40, RZ ;  /* 0x0000004005087824 */ /* 0x000fca00078e00ff */
[----:B------:R-:W-:-:S04]  /*0ba0*/  LOP3.LUT R8, R8, 0x40, RZ, 0xc0, !PT ;  /* 0x0000004008087812 */ /* 0x000fc800078ec0ff */
[----:B0-----:R-:W-:-:S05]  /*0bb0*/  IADD3 R28, P0, PT, R8, UR4, RZ ;  /* 0x00000004081c7c10 */ /* 0x001fca000ff1e0ff */
[----:B------:R-:W-:-:S05]  /*0bc0*/  IMAD.X R29, RZ, RZ, UR5, P0 ;  /* 0x00000005ff1d7e24 */ /* 0x000fca00080e06ff */
[----:B------:R-:W2:Y:S04]  /*0bd0*/  LDG.E.128.CONSTANT R8, desc[UR6][R28.64] ;  /* 0x000000061c087981 */ /* 0x000ea8000c1e9d00 */
[----:B------:R-:W3:Y:S04]  /*0be0*/  LDG.E.128.CONSTANT R12, desc[UR6][R28.64+0x10] ;  /* 0x000010061c0c7981 */ /* 0x000ee8000c1e9d00 */
[----:B------:R-:W4:Y:S01]  /*0bf0*/  LDG.E.128.CONSTANT R16, desc[UR6][R28.64+0x20] ;  /* 0x000020061c107981 */ /* 0x000f22000c1e9d00 */
[----:B------:R-:W-:Y:S01]  /*0c00*/  LOP3.LUT R26, R5, 0x1, RZ, 0xc0, !PT ;  /* 0x00000001051a7812 */ /* 0x000fe200078ec0ff */
[----:B------:R-:W-:Y:S01]  /*0c10*/  IMAD.MOV.U32 R30, RZ, RZ, 0x20fd8164 ;  /* 0x20fd8164ff1e7424 */ /* 0x000fe200078e00ff */
[----:B------:R-:W-:Y:S01]  /*0c20*/  DSETP.NEU.AND P1, PT, |R22|, +INF , PT ;  /* 0x7ff000001600742a */ /* 0x000fe20003f2d200 */
[----:B------:R-:W-:Y:S01]  /*0c30*/  IMAD.MOV.U32 R31, RZ, RZ, 0x3da8ff83 ;  /* 0x3da8ff83ff1f7424 */ /* 0x000fe200078e00ff */
[----:B------:R-:W-:Y:S01]  /*0c40*/  ISETP.NE.U32.AND P0, PT, R26, 0x1, PT ;  /* 0x000000011a00780c */ /* 0x000fe20003f05070 */
[----:B------:R-:W-:Y:S01]  /*0c50*/  DMUL R26, R24, R24 ;  /* 0x00000018181a7228 */ /* 0x000fe20000000000 */
[----:B------:R-:W-:Y:S02]  /*0c60*/  BSSY.RECONVERGENT B0, `(.L_x_9) ;  /* 0x0000028000007945 */ /* 0x000fe40003800200 */
[----:B------:R-:W-:-:S02]  /*0c70*/  FSEL R30, R30, -8.06006814911005101289e+34, !P0 ;  /* 0xf9785eba1e1e7808 */ /* 0x000fc40004000000 */
[----:B------:R-:W-:-:S06]  /*0c80*/  FSEL R31, -R31, 0.11223486810922622681, !P0 ;  /* 0x3de5db651f1f7808 */ /* 0x000fcc0004000100 */
[----:B--2---:R-:W-:-:S08]  /*0c90*/  DFMA R8, R26, R30, R8 ;  /* 0x0000001e1a08722b */ /* 0x004fd00000000008 */
[----:B------:R-:W-:-:S08]  /*0ca0*/  DFMA R8, R26, R8, R10 ;  /* 0x000000081a08722b */ /* 0x000fd0000000000a */
[----:B---3--:R-:W-:-:S08]  /*0cb0*/  DFMA R8, R26, R8, R12 ;  /* 0x000000081a08722b */ /* 0x008fd0000000000c */
[----:B------:R-:W-:-:S08]  /*0cc0*/  DFMA R8, R26, R8, R14 ;  /* 0x000000081a08722b */ /* 0x000fd0000000000e */
[----:B----4-:R-:W-:-:S08]  /*0cd0*/  DFMA R8, R26, R8, R16 ;  /* 0x000000081a08722b */ /* 0x010fd00000000010 */
[----:B------:R-:W-:-:S08]  /*0ce0*/  DFMA R8, R26, R8, R18 ;  /* 0x000000081a08722b */ /* 0x000fd00000000012 */
[----:B------:R-:W-:Y:S02]  /*0cf0*/  DFMA R24, R8, R24, R24 ;  /* 0x000000180818722b */ /* 0x000fe40000000018 */
[----:B------:R-:W-:Y:S02]  /*0d00*/  DFMA R8, R26, R8, 1 ;  /* 0x3ff000001a08742b */ /* 0x000fe40000000008 */
[----:B------:R-:W-:-:S08]  /*0d10*/  @!P1 DMUL R26, RZ, R22 ;  /* 0x00000016ff1a9228 */ /* 0x000fd00000000000 */
[----:B------:R-:W-:Y:S02]  /*0d20*/  FSEL R10, R8, R24, !P0 ;  /* 0x00000018080a7208 */ /* 0x000fe40004000000 */
[----:B------:R-:W-:Y:S02]  /*0d30*/  FSEL R11, R9, R25, !P0 ;  /* 0x00000019090b7208 */ /* 0x000fe40004000000 */
[----:B------:R-:W-:Y:S01]  /*0d40*/  LOP3.LUT P0, RZ, R5, 0x2, RZ, 0xc0, !PT ;  /* 0x0000000205ff7812 */ /* 0x000fe2000780c0ff */
[----:B------:R-:W-:-:S03]  /*0d50*/  @!P1 IMAD.MOV.U32 R5, RZ, RZ, RZ ;  /* 0x000000ffff059224 */ /* 0x000fc600078e00ff */
[----:B------:R-:W-:-:S10]  /*0d60*/  DADD R8, RZ, -R10 ;  /* 0x00000000ff087229 */ /* 0x000fd4000000080a */
[----:B------:R-:W-:Y:S02]  /*0d70*/  FSEL R24, R10, R8, !P0 ;  /* 0x000000080a187208 */ /* 0x000fe40004000000 */
[----:B------:R-:W-:Y:S01]  /*0d80*/  FSEL R25, R11, R9, !P0 ;  /* 0x000000090b197208 */ /* 0x000fe20004000000 */
[----:B------:R-:W-:Y:S06]  /*0d90*/  @!P1 BRA `(.L_x_10) ;  /* 0x0000000000509947 */ /* 0x000fec0003800000 */
[----:B------:R-:W-:Y:S01]  /*0da0*/  UMOV UR4, 0x6dc9c883 ;  /* 0x6dc9c88300047882 */ /* 0x000fe20000000000 */
[----:B------:R-:W-:Y:S01]  /*0db0*/  UMOV UR5, 0x3fe45f30 ;  /* 0x3fe45f3000057882 */ /* 0x000fe20000000000 */
[C---:B------:R-:W-:Y:S02]  /*0dc0*/  DSETP.GE.AND P0, PT, |R22|.reuse, 2.14748364800000000000e+09, PT ;  /* 0x41e000001600742a */ /* 0x040fe40003f06200 */
        /* <DEDUP_REMOVED lines=17> */
.L_x_10:
[----:B------:R-:W-:Y:S05]  /*0ee0*/  BSYNC.RECONVERGENT B0 ;  /* 0x0000000000007941 */ /* 0x000fea0003800200 */
.L_x_9:
[----:B------:R-:W0:Y:S01]  /*0ef0*/  LDCU.64 UR4, c[0x4][0x8] ;  /* 0x01000100ff0477ac */ /* 0x000e220008000a00 */
[C---:B------:R-:W-:Y:S01]  /*0f00*/  IMAD.SHL.U32 R8, R5.reuse, 0x40, RZ ;  /* 0x0000004005087824 */ /* 0x040fe200078e00ff */
[----:B------:R-:W-:Y:S01]  /*0f10*/  LOP3.LUT R22, R5, 0x1, RZ, 0xc0, !PT ;  /* 0x0000000105167812 */ /* 0x000fe200078ec0ff */
[----:B------:R-:W-:Y:S01]  /*0f20*/  IMAD.MOV.U32 R30, RZ, RZ, 0x20fd8164 ;  /* 0x20fd8164ff1e7424 */ /* 0x000fe200078e00ff */
[----:B------:R-:W1:Y:S02]  /*0f30*/  LDCU.64 UR8, c[0x0][0x390] ;  /* 0x00007200ff0877ac */ /* 0x000e640008000a00 */
[----:B------:R-:W-:-:S04]  /*0f40*/  LOP3.LUT R8, R8, 0x40, RZ, 0xc0, !PT ;  /* 0x0000004008087812 */ /* 0x000fc800078ec0ff */
[----:B0-----:R-:W-:-:S05]  /*0f50*/  IADD3 R28, P0, PT, R8, UR4, RZ ;  /* 0x00000004081c7c10 */ /* 0x001fca000ff1e0ff */
[----:B------:R-:W-:-:S05]  /*0f60*/  IMAD.X R29, RZ, RZ, UR5, P0 ;  /* 0x00000005ff1d7e24 */ /* 0x000fca00080e06ff */
[----:B------:R-:W2:Y:S04]  /*0f70*/  LDG.E.128.CONSTANT R8, desc[UR6][R28.64] ;  /* 0x000000061c087981 */ /* 0x000ea8000c1e9d00 */
[----:B------:R-:W3:Y:S04]  /*0f80*/  LDG.E.128.CONSTANT R12, desc[UR6][R28.64+0x10] ;  /* 0x000010061c0c7981 */ /* 0x000ee8000c1e9d00 */
[----:B------:R-:W4:Y:S01]  /*0f90*/  LDG.E.128.CONSTANT R16, desc[UR6][R28.64+0x20] ;  /* 0x000020061c107981 */ /* 0x000f22000c1e9d00 */
[----:B------:R-:W-:Y:S01]  /*0fa0*/  IMAD.MOV.U32 R31, RZ, RZ, 0x3da8ff83 ;  /* 0x3da8ff83ff1f7424 */ /* 0x000fe200078e00ff */
[----:B------:R-:W-:Y:S01]  /*0fb0*/  ISETP.NE.U32.AND P0, PT, R22, 0x1, PT ;  /* 0x000000011600780c */ /* 0x000fe20003f05070 */
[----:B------:R-:W-:Y:S01]  /*0fc0*/  DMUL R22, R26, R26 ;  /* 0x0000001a1a167228 */ /* 0x000fe20000000000 */
[----:B-1----:R-:W-:Y:S01]  /*0fd0*/  ULEA.HI UR4, UR9, UR9, URZ, 0x1 ;  /* 0x0000000909047291 */ /* 0x002fe2000f8f08ff */
[----:B------:R-:W-:Y:S01]  /*0fe0*/  IMAD R3, R0, UR8, R3 ;  /* 0x0000000800037c24 */ /* 0x000fe2000f8e0203 */
[----:B------:R-:W-:-:S02]  /*0ff0*/  FSEL R30, R30, -8.06006814911005101289e+34, !P0 ;  /* 0xf9785eba1e1e7808 */ /* 0x000fc40004000000 */
[----:B------:R-:W-:Y:S01]  /*1000*/  FSEL R31, -R31, 0.11223486810922622681, !P0 ;  /* 0x3de5db651f1f7808 */ /* 0x000fe20004000100 */
[----:B------:R-:W-:-:S04]  /*1010*/  ULOP3.LUT UR4, UR4, 0xfffffffe, URZ, 0xc0, !UPT ;  /* 0xfffffffe04047892 */ /* 0x000fc8000f8ec0ff */
[----:B------:R-:W-:-:S06]  /*1020*/  UIADD3 UR4, UPT, UPT, -UR4, UR9, URZ ;  /* 0x0000000904047290 */ /* 0x000fcc000fffe1ff */
[----:B------:R-:W-:Y:S01]  /*1030*/  IMAD R3, R4, UR4, R3 ;  /* 0x0000000404037c24 */ /* 0x000fe2000f8e0203 */
[----:B--2---:R-:W-:-:S08]  /*1040*/  DFMA R8, R22, R30, R8 ;  /* 0x0000001e1608722b */ /* 0x004fd00000000008 */
[----:B------:R-:W-:-:S08]  /*1050*/  DFMA R8, R22, R8, R10 ;  /* 0x000000081608722b */ /* 0x000fd0000000000a */
[----:B---3--:R-:W-:-:S08]  /*1060*/  DFMA R8, R22, R8, R12 ;  /* 0x000000081608722b */ /* 0x008fd0000000000c */
[----:B------:R-:W-:-:S08]  /*1070*/  DFMA R8, R22, R8, R14 ;  /* 0x000000081608722b */ /* 0x000fd0000000000e */
[----:B----4-:R-:W-:Y:S01]  /*1080*/  DFMA R8, R22, R8, R16 ;  /* 0x000000081608722b */ /* 0x010fe20000000010 */
[----:B------:R-:W-:-:S07]  /*1090*/  LOP3.LUT R16, R2, 0x1, RZ, 0x3c, !PT ;  /* 0x0000000102107812 */ /* 0x000fce00078e3cff */
[----:B------:R-:W-:Y:S01]  /*10a0*/  DFMA R8, R22, R8, R18 ;  /* 0x000000081608722b */ /* 0x000fe20000000012 */
[----:B------:R-:W-:Y:S07]  /*10b0*/  I2F.F64.U32 R16, R16 ;  /* 0x0000001000107312 */ /* 0x000fee0000201800 */
[----:B------:R-:W-:Y:S01]  /*10c0*/  DFMA R26, R8, R26, R26 ;  /* 0x0000001a081a722b */ /* 0x000fe2000000001a */
[----:B------:R-:W0:Y:S01]  /*10d0*/  I2F.F64.U32 R18, R2 ;  /* 0x0000000200127312 */ /* 0x000e220000201800 */
[----:B------:R-:W-:-:S10]  /*10e0*/  DFMA R8, R22, R8, 1 ;  /* 0x3ff000001608742b */ /* 0x000fd40000000008 */
[----:B------:R-:W-:Y:S02]  /*10f0*/  FSEL R10, R8, R26, !P0 ;  /* 0x0000001a080a7208 */ /* 0x000fe40004000000 */
[----:B------:R-:W-:Y:S02]  /*1100*/  FSEL R11, R9, R27, !P0 ;  /* 0x0000001b090b7208 */ /* 0x000fe40004000000 */
[----:B------:R-:W-:-:S04]  /*1110*/  LOP3.LUT P0, RZ, R5, 0x2, RZ, 0xc0, !PT ;  /* 0x0000000205ff7812 */ /* 0x000fc8000780c0ff */
[----:B------:R-:W-:-:S10]  /*1120*/  DADD R8, RZ, -R10 ;  /* 0x00000000ff087229 */ /* 0x000fd4000000080a */
[----:B------:R-:W-:Y:S02]  /*1130*/  FSEL R8, R10, R8, !P0 ;  /* 0x000000080a087208 */ /* 0x000fe40004000000 */
[----:B------:R-:W-:Y:S02]  /*1140*/  FSEL R9, R11, R9, !P0 ;  /* 0x000000090b097208 */ /* 0x000fe40004000000 */
[----:B------:R-:W1:Y:S04]  /*1150*/  LDC.64 R10, c[0x0][0x380] ;  /* 0x0000e000ff0a7b82 */ /* 0x000e680000000a00 */
[-C--:B------:R-:W-:Y:S02]  /*1160*/  DMUL R12, R20, R8.reuse ;  /* 0x00000008140c7228 */ /* 0x080fe40000000000 */
[----:B------:R-:W-:-:S02]  /*1170*/  DMUL R14, R6, R8 ;  /* 0x00000008060e7228 */ /* 0x000fc40000000000 */
[----:B------:R-:W2:Y:S04]  /*1180*/  LDC.64 R8, c[0x0][0x388] ;  /* 0x0000e200ff087b82 */ /* 0x000ea80000000a00 */
[-C--:B------:R-:W-:Y:S02]  /*1190*/  DFMA R12, R6, R24.reuse, R12 ;  /* 0x00000018060c722b */ /* 0x080fe4000000000c */
[----:B------:R-:W-:-:S06]  /*11a0*/  DFMA R14, R20, R24, -R14 ;  /* 0x00000018140e722b */ /* 0x000fcc000000080e */
[C---:B0-----:R-:W-:Y:S02]  /*11b0*/  DMUL R12, R18.reuse, R12 ;  /* 0x0000000c120c7228 */ /* 0x041fe40000000000 */
[----:B------:R-:W-:Y:S01]  /*11c0*/  DMUL R14, R18, R14 ;  /* 0x0000000e120e7228 */ /* 0x000fe20000000000 */
[----:B-1----:R-:W-:-:S05]  /*11d0*/  IMAD.WIDE.U32 R10, R3, 0x8, R10 ;  /* 0x00000008030a7825 */ /* 0x002fca00078e000a */
[-C--:B------:R-:W-:Y:S02]  /*11e0*/  DFMA R12, R6, R16.reuse, R12 ;  /* 0x00000010060c722b */ /* 0x080fe4000000000c */
[----:B------:R-:W-:Y:S01]  /*11f0*/  DFMA R14, R20, R16, R14 ;  /* 0x00000010140e722b */ /* 0x000fe2000000000e */
[----:B--2---:R-:W-:-:S04]  /*1200*/  IMAD.WIDE.U32 R8, R3, 0x8, R8 ;  /* 0x0000000803087825 */ /* 0x004fc800078e0008 */
[----:B------:R-:W-:Y:S04]  /*1210*/  STG.E.64 desc[UR6][R10.64], R12 ;  /* 0x0000000c0a007986 */ /* 0x000fe8000c101b06 */
[----:B------:R-:W-:Y:S01]  /*1220*/  STG.E.64 desc[UR6][R8.64], R14 ;  /* 0x0000000e08007986 */ /* 0x000fe2000c101b06 */
[----:B------:R-:W-:Y:S05]  /*1230*/  EXIT ;  /* 0x000000000000794d */ /* 0x000fea0003800000 */
        .weak           $__internal_0_$__cuda_sm20_div_rn_f64_full
        .type           $__internal_0_$__cuda_sm20_div_rn_f64_full,@function
        .size           $__internal_0_$__cuda_sm20_div_rn_f64_full,($_Z9fft_stagePdS_iii$__internal_accurate_pow - $__internal_0_$__cuda_sm20_div_rn_f64_full)
$__internal_0_$__cuda_sm20_div_rn_f64_full:
[C---:B------:R-:W-:Y:S01]  /*1240*/  FSETP.GEU.AND P0, PT, |R15|.reuse, 1.469367938527859385e-39, PT ;  /* 0x001000000f00780b */ /* 0x040fe20003f0e200 */
[--C-:B------:R-:W-:Y:S01]  /*1250*/  IMAD.MOV.U32 R10, RZ, RZ, R14.reuse ;  /* 0x000000ffff0a7224 */ /* 0x100fe200078e000e */
[----:B------:R-:W-:Y:S01]  /*1260*/  LOP3.LUT R8, R15, 0x800fffff, RZ, 0xc0, !PT ;  /* 0x800fffff0f087812 */ /* 0x000fe200078ec0ff */
[----:B------:R-:W-:Y:S01]  /*1270*/  IMAD.MOV.U32 R11, RZ, RZ, R15 ;  /* 0x000000ffff0b7224 */ /* 0x000fe200078e000f */
[C---:B------:R-:W-:Y:S01]  /*1280*/  FSETP.GEU.AND P2, PT, |R13|.reuse, 1.469367938527859385e-39, PT ;  /* 0x001000000d00780b */ /* 0x040fe20003f4e200 */
[----:B------:R-:W-:Y:S01]  /*1290*/  IMAD.MOV.U32 R18, RZ, RZ, 0x1 ;  /* 0x00000001ff127424 */ /* 0x000fe200078e00ff */
[----:B------:R-:W-:Y:S01]  /*12a0*/  LOP3.LUT R9, R8, 0x3ff00000, RZ, 0xfc, !PT ;  /* 0x3ff0000008097812 */ /* 0x000fe200078efcff */
[----:B------:R-:W-:Y:S01]  /*12b0*/  IMAD.MOV.U32 R8, RZ, RZ, R14 ;  /* 0x000000ffff087224 */ /* 0x000fe200078e000e */
[----:B------:R-:W-:Y:S01]  /*12c0*/  LOP3.LUT R5, R13, 0x7ff00000, RZ, 0xc0, !PT ;  /* 0x7ff000000d057812 */ /* 0x000fe200078ec0ff */
[----:B------:R-:W-:Y:S01]  /*12d0*/  IMAD.MOV.U32 R17, RZ, RZ, 0x1ca00000 ;  /* 0x1ca00000ff117424 */ /* 0x000fe200078e00ff */
[----:B------:R-:W-:Y:S01]  /*12e0*/  LOP3.LUT R24, R15, 0x7ff00000, RZ, 0xc0, !PT ;  /* 0x7ff000000f187812 */ /* 0x000fe200078ec0ff */
[----:B------:R-:W-:Y:S02]  /*12f0*/  BSSY.RECONVERGENT B1, `(.L_x_11) ;  /* 0x000004f000017945 */ /* 0x000fe40003800200 */
[----:B------:R-:W-:Y:S01]  /*1300*/  @!P0 DMUL R8, R10, 8.98846567431157953865e+307 ;  /* 0x7fe000000a088828 */ /* 0x000fe20000000000 */
[----:B------:R-:W-:-:S03]  /*1310*/  ISETP.GE.U32.AND P1, PT, R5, R24, PT ;  /* 0x000000180500720c */ /* 0x000fc60003f26070 */
[----:B------:R-:W-:Y:S02]  /*1320*/  @!P2 LOP3.LUT R14, R11, 0x7ff00000, RZ, 0xc0, !PT ;  /* 0x7ff000000b0ea812 */ /* 0x000fe400078ec0ff */
[----:B------:R-:W0:Y:S01]  /*1330*/  MUFU.RCP64H R19, R9 ;  /* 0x0000000900137308 */ /* 0x000e220000001800 */
[----:B------:R-:W-:Y:S02]  /*1340*/  SEL R15, R17, 0x63400000, !P1 ;  /* 0x63400000110f7807 */ /* 0x000fe40004800000 */
[----:B------:R-:W-:Y:S01]  /*1350*/  @!P2 ISETP.GE.U32.AND P3, PT, R5, R14, PT ;  /* 0x0000000e0500a20c */ /* 0x000fe20003f66070 */
[----:B------:R-:W-:Y:S01]  /*1360*/  IMAD.MOV.U32 R14, RZ, RZ, R12 ;  /* 0x000000ffff0e7224 */ /* 0x000fe200078e000c */
[----:B------:R-:W-:Y:S01]  /*1370*/  LOP3.LUT R15, R15, 0x800fffff, R13, 0xf8, !PT ;  /* 0x800fffff0f0f7812 */ /* 0x000fe200078ef80d */
[----:B0-----:R-:W-:-:S08]  /*1380*/  DFMA R22, R18, -R8, 1 ;  /* 0x3ff000001216742b */ /* 0x001fd00000000808 */
[----:B------:R-:W-:-:S08]  /*1390*/  DFMA R22, R22, R22, R22 ;  /* 0x000000161616722b */ /* 0x000fd00000000016 */
[----:B------:R-:W-:Y:S01]  /*13a0*/  DFMA R18, R18, R22, R18 ;  /* 0x000000161212722b */ /* 0x000fe20000000012 */
[----:B------:R-:W-:Y:S01]  /*13b0*/  @!P2 SEL R23, R17, 0x63400000, !P3 ;  /* 0x634000001117a807 */ /* 0x000fe20005800000 */
[----:B------:R-:W-:-:S03]  /*13c0*/  @!P2 IMAD.MOV.U32 R22, RZ, RZ, RZ ;  /* 0x000000ffff16a224 */ /* 0x000fc600078e00ff */
[----:B------:R-:W-:-:S03]  /*13d0*/  @!P2 LOP3.LUT R23, R23, 0x80000000, R13, 0xf8, !PT ;  /* 0x800000001717a812 */ /* 0x000fc600078ef80d */
[----:B------:R-:W-:Y:S01]  /*13e0*/  DFMA R26, R18, -R8, 1 ;  /* 0x3ff00000121a742b */ /* 0x000fe20000000808 */
[----:B------:R-:W-:-:S06]  /*13f0*/  @!P2 LOP3.LUT R23, R23, 0x100000, RZ, 0xfc, !PT ;  /* 0x001000001717a812 */ /* 0x000fcc00078efcff */
[----:B------:R-:W-:Y:S02]  /*1400*/  @!P2 DFMA R14, R14, 2, -R22 ;  /* 0x400000000e0ea82b */ /* 0x000fe40000000816 */
[----:B------:R-:W-:Y:S01]  /*1410*/  DFMA R18, R18, R26, R18 ;  /* 0x0000001a1212722b */ /* 0x000fe20000000012 */
[----:B------:R-:W-:Y:S02]  /*1420*/  IMAD.MOV.U32 R27, RZ, RZ, R5 ;  /* 0x000000ffff1b7224 */ /* 0x000fe400078e0005 */
[----:B------:R-:W-:Y:S01]  /*1430*/  IMAD.MOV.U32 R26, RZ, RZ, R24 ;  /* 0x000000ffff1a7224 */ /* 0x000fe200078e0018 */
[----:B------:R-:W-:-:S04]  /*1440*/  @!P0 LOP3.LUT R26, R9, 0x7ff00000, RZ, 0xc0, !PT ;  /* 0x7ff00000091a8812 */ /* 0x000fc800078ec0ff */
[----:B------:R-:W-:Y:S01]  /*1450*/  @!P2 LOP3.LUT R27, R15, 0x7ff00000, RZ, 0xc0, !PT ;  /* 0x7ff000000f1ba812 */ /* 0x000fe200078ec0ff */
[----:B------:R-:W-:Y:S01]  /*1460*/  DMUL R22, R18, R14 ;  /* 0x0000000e12167228 */ /* 0x000fe20000000000 */
[----:B------:R-:W-:-:S03]  /*1470*/  VIADD R29, R26, 0xffffffff ;  /* 0xffffffff1a1d7836 */ /* 0x000fc60000000000 */
[----:B------:R-:W-:-:S04]  /*1480*/  VIADD R28, R27, 0xffffffff ;  /* 0xffffffff1b1c7836 */ /* 0x000fc80000000000 */
[----:B------:R-:W-:Y:S01]  /*1490*/  DFMA R24, R22, -R8, R14 ;  /* 0x800000081618722b */ /* 0x000fe2000000000e */
[----:B------:R-:W-:-:S04]  /*14a0*/  ISETP.GT.U32.AND P0, PT, R28, 0x7feffffe, PT ;  /* 0x7feffffe1c00780c */ /* 0x000fc80003f04070 */
[----:B------:R-:W-:-:S03]  /*14b0*/  ISETP.GT.U32.OR P0, PT, R29, 0x7feffffe, P0 ;  /* 0x7feffffe1d00780c */ /* 0x000fc60000704470 */
[----:B------:R-:W-:-:S10]  /*14c0*/  DFMA R18, R18, R24, R22 ;  /* 0x000000181212722b */ /* 0x000fd40000000016 */
[----:B------:R-:W-:Y:S05]  /*14d0*/  @P0 BRA `(.L_x_12) ;  /* 0x00000000006c0947 */ /* 0x000fea0003800000 */
[----:B------:R-:W-:-:S04]  /*14e0*/  LOP3.LUT R22, R11, 0x7ff00000, RZ, 0xc0, !PT ;  /* 0x7ff000000b167812 */ /* 0x000fc800078ec0ff */
[CC--:B------:R-:W-:Y:S02]  /*14f0*/  VIADDMNMX R12, R5.reuse, -R22.reuse, 0xb9600000, !PT ;  /* 0xb9600000050c7446 */ /* 0x0c0fe40007800916 */
[----:B------:R-:W-:Y:S02]  /*1500*/  ISETP.GE.U32.AND P0, PT, R5, R22, PT ;  /* 0x000000160500720c */ /* 0x000fe40003f06070 */
[----:B------:R-:W-:Y:S02]  /*1510*/  VIMNMX R12, PT, PT, R12, 0x46a00000, PT ;  /* 0x46a000000c0c7848 */ /* 0x000fe40003fe0100 */
[----:B------:R-:W-:-:S05]  /*1520*/  SEL R5, R17, 0x63400000, !P0 ;  /* 0x6340000011057807 */ /* 0x000fca0004000000 */
[----:B------:R-:W-:Y:S02]  /*1530*/  IMAD.IADD R5, R12, 0x1, -R5 ;  /* 0x000000010c057824 */ /* 0x000fe400078e0a05 */
[----:B------:R-:W-:Y:S02]  /*1540*/  IMAD.MOV.U32 R12, RZ, RZ, RZ ;  /* 0x000000ffff0c7224 */ /* 0x000fe400078e00ff */
[----:B------:R-:W-:-:S06]  /*1550*/  VIADD R13, R5, 0x7fe00000 ;  /* 0x7fe00000050d7836 */ /* 0x000fcc0000000000 */
[----:B------:R-:W-:-:S10]  /*1560*/  DMUL R22, R18, R12 ;  /* 0x0000000c12167228 */ /* 0x000fd40000000000 */
[----:B------:R-:W-:-:S13]  /*1570*/  FSETP.GTU.AND P0, PT, |R23|, 1.469367938527859385e-39, PT ;  /* 0x001000001700780b */ /* 0x000fda0003f0c200 */
[----:B------:R-:W-:Y:S05]  /*1580*/  @P0 BRA `(.L_x_13) ;  /* 0x0000000000940947 */ /* 0x000fea0003800000 */
[----:B------:R-:W-:Y:S01]  /*1590*/  DFMA R8, R18, -R8, R14 ;  /* 0x800000081208722b */ /* 0x000fe2000000000e */
[----:B------:R-:W-:-:S09]  /*15a0*/  IMAD.MOV.U32 R12, RZ, RZ, RZ ;  /* 0x000000ffff0c7224 */ /* 0x000fd200078e00ff */
[C---:B------:R-:W-:Y:S02]  /*15b0*/  FSETP.NEU.AND P0, PT, R9.reuse, RZ, PT ;  /* 0x000000ff0900720b */ /* 0x040fe40003f0d000 */
[----:B------:R-:W-:-:S04]  /*15c0*/  LOP3.LUT R11, R9, 0x80000000, R11, 0x48, !PT ;  /* 0x80000000090b7812 */ /* 0x000fc800078e480b */
[----:B------:R-:W-:-:S07]  /*15d0*/  LOP3.LUT R13, R11, R13, RZ, 0xfc, !PT ;  /* 0x0000000d0b0d7212 */ /* 0x000fce00078efcff */
[----:B------:R-:W-:Y:S05]  /*15e0*/  @!P0 BRA `(.L_x_13) ;  /* 0x00000000007c8947 */ /* 0x000fea0003800000 */
[----:B------:R-:W-:Y:S01]  /*15f0*/  IMAD.MOV R9, RZ, RZ, -R5 ;  /* 0x000000ffff097224 */ /* 0x000fe200078e0a05 */
[----:B------:R-:W-:Y:S01]  /*1600*/  DMUL.RP R12, R18, R12 ;  /* 0x0000000c120c7228 */ /* 0x000fe20000008000 */
[----:B------:R-:W-:Y:S01]  /*1610*/  IMAD.MOV.U32 R8, RZ, RZ, RZ ;  /* 0x000000ffff087224 */ /* 0x000fe200078e00ff */
[----:B------:R-:W-:-:S05]  /*1620*/  IADD3 R5, PT, PT, -R5, -0x43300000, RZ ;  /* 0xbcd0000005057810 */ /* 0x000fca0007ffe1ff */
[----:B------:R-:W-:-:S03]  /*1630*/  DFMA R8, R22, -R8, R18 ;  /* 0x800000081608722b */ /* 0x000fc60000000012 */
[----:B------:R-:W-:-:S07]  /*1640*/  LOP3.LUT R11, R13, R11, RZ, 0x3c, !PT ;  /* 0x0000000b0d0b7212 */ /* 0x000fce00078e3cff */
[----:B------:R-:W-:-:S04]  /*1650*/  FSETP.NEU.AND P0, PT, |R9|, R5, PT ;  /* 0x000000050900720b */ /* 0x000fc80003f0d200 */
[----:B------:R-:W-:Y:S02]  /*1660*/  FSEL R22, R12, R22, !P0 ;  /* 0x000000160c167208 */ /* 0x000fe40004000000 */
[----:B------:R-:W-:Y:S01]  /*1670*/  FSEL R23, R11, R23, !P0 ;  /* 0x000000170b177208 */ /* 0x000fe20004000000 */
[----:B------:R-:W-:Y:S06]  /*1680*/  BRA `(.L_x_13) ;  /* 0x0000000000547947 */ /* 0x000fec0003800000 */
.L_x_12:
[----:B------:R-:W-:-:S14]  /*1690*/  DSETP.NAN.AND P0, PT, R12, R12, PT ;  /* 0x0000000c0c00722a */ /* 0x000fdc0003f08000 */
[----:B------:R-:W-:Y:S05]  /*16a0*/  @P0 BRA `(.L_x_14) ;  /* 0x0000000000440947 */ /* 0x000fea0003800000 */
[----:B------:R-:W-:-:S14]  /*16b0*/  DSETP.NAN.AND P0, PT, R10, R10, PT ;  /* 0x0000000a0a00722a */ /* 0x000fdc0003f08000 */
[----:B------:R-:W-:Y:S05]  /*16c0*/  @P0 BRA `(.L_x_15) ;  /* 0x0000000000300947 */ /* 0x000fea0003800000 */
[----:B------:R-:W-:Y:S01]  /*16d0*/  ISETP.NE.AND P0, PT, R27, R26, PT ;  /* 0x0000001a1b00720c */ /* 0x000fe20003f05270 */
[----:B------:R-:W-:Y:S02]  /*16e0*/  IMAD.MOV.U32 R22, RZ, RZ, 0x0 ;  /* 0x00000000ff167424 */ /* 0x000fe400078e00ff */
[----:B------:R-:W-:-:S10]  /*16f0*/  IMAD.MOV.U32 R23, RZ, RZ, -0x80000 ;  /* 0xfff80000ff177424 */ /* 0x000fd400078e00ff */
[----:B------:R-:W-:Y:S05]  /*1700*/  @!P0 BRA `(.L_x_13) ;  /* 0x0000000000348947 */ /* 0x000fea0003800000 */
[----:B------:R-:W-:Y:S02]  /*1710*/  ISETP.NE.AND P0, PT, R27, 0x7ff00000, PT ;  /* 0x7ff000001b00780c */ /* 0x000fe40003f05270 */
[----:B------:R-:W-:Y:S02]  /*1720*/  LOP3.LUT R23, R13, 0x80000000, R11, 0x48, !PT ;  /* 0x800000000d177812 */ /* 0x000fe400078e480b */
[----:B------:R-:W-:-:S13]  /*1730*/  ISETP.EQ.OR P0, PT, R26, RZ, !P0 ;  /* 0x000000ff1a00720c */ /* 0x000fda0004702670 */
[----:B------:R-:W-:Y:S01]  /*1740*/  @P0 LOP3.LUT R5, R23, 0x7ff00000, RZ, 0xfc, !PT ;  /* 0x7ff0000017050812 */ /* 0x000fe200078efcff */
[----:B------:R-:W-:Y:S02]  /*1750*/  @!P0 IMAD.MOV.U32 R22, RZ, RZ, RZ ;  /* 0x000000ffff168224 */ /* 0x000fe400078e00ff */
[----:B------:R-:W-:Y:S02]  /*1760*/  @P0 IMAD.MOV.U32 R22, RZ, RZ, RZ ;  /* 0x000000ffff160224 */ /* 0x000fe400078e00ff */
[----:B------:R-:W-:Y:S01]  /*1770*/  @P0 IMAD.MOV.U32 R23, RZ, RZ, R5 ;  /* 0x000000ffff170224 */ /* 0x000fe200078e0005 */
[----:B------:R-:W-:Y:S06]  /*1780*/  BRA `(.L_x_13) ;  /* 0x0000000000147947 */ /* 0x000fec0003800000 */
.L_x_15:
[----:B------:R-:W-:Y:S01]  /*1790*/  LOP3.LUT R23, R11, 0x80000, RZ, 0xfc, !PT ;  /* 0x000800000b177812 */ /* 0x000fe200078efcff */
[----:B------:R-:W-:Y:S01]  /*17a0*/  IMAD.MOV.U32 R22, RZ, RZ, R10 ;  /* 0x000000ffff167224 */ /* 0x000fe200078e000a */
[----:B------:R-:W-:Y:S06]  /*17b0*/  BRA `(.L_x_13) ;  /* 0x0000000000087947 */ /* 0x000fec0003800000 */
.L_x_14:
[----:B------:R-:W-:Y:S01]  /*17c0*/  LOP3.LUT R23, R13, 0x80000, RZ, 0xfc, !PT ;  /* 0x000800000d177812 */ /* 0x000fe200078efcff */
[----:B------:R-:W-:-:S07]  /*17d0*/  IMAD.MOV.U32 R22, RZ, RZ, R12 ;  /* 0x000000ffff167224 */ /* 0x000fce00078e000c */
.L_x_13:
[----:B------:R-:W-:Y:S05]  /*17e0*/  BSYNC.RECONVERGENT B1 ;  /* 0x0000000000017941 */ /* 0x000fea0003800200 */
.L_x_11:
[----:B------:R-:W-:-:S04]  /*17f0*/  IMAD.MOV.U32 R17, RZ, RZ, 0x0 ;  /* 0x00000000ff117424 */ /* 0x000fc800078e00ff */
[----:B------:R-:W-:Y:S05]  /*1800*/  RET.REL.NODEC R16 `(_Z9fft_stagePdS_iii) ;  /* 0xffffffe410fc7950 */ /* 0x000fea0003c3ffff */
        .type           $_Z9fft_stagePdS_iii$__internal_accurate_pow,@function
        .size           $_Z9fft_stagePdS_iii$__internal_accurate_pow,($_Z9fft_stagePdS_iii$__internal_trig_reduction_slowpathd - $_Z9fft_stagePdS_iii$__internal_accurate_pow)
$_Z9fft_stagePdS_iii$__internal_accurate_pow:
[----:B------:R-:W-:Y:S01]  /*1810*/  ISETP.GT.U32.AND P1, PT, R35, 0xfffff, PT ;  /* 0x000fffff2300780c */ /* 0x000fe20003f24070 */
[----:B------:R-:W-:Y:S01]  /*1820*/  IMAD.U32 R12, RZ, RZ, UR4 ;  /* 0x00000004ff0c7e24 */ /* 0x000fe2000f8e00ff */
[----:B------:R-:W-:Y:S01]  /*1830*/  UMOV UR8, 0x7d2cafe2 ;  /* 0x7d2cafe200087882 */ /* 0x000fe20000000000 */
[--C-:B------:R-:W-:Y:S01]  /*1840*/  IMAD.MOV.U32 R13, RZ, RZ, R35.reuse ;  /* 0x000000ffff0d7224 */ /* 0x100fe200078e0023 */
[----:B------:R-:W-:Y:S01]  /*1850*/  UMOV UR9, 0x3eb0f5ff ;  /* 0x3eb0f5ff00097882 */ /* 0x000fe20000000000 */
[--C-:B------:R-:W-:Y:S01]  /*1860*/  IMAD.MOV.U32 R14, RZ, RZ, R35.reuse ;  /* 0x000000ffff0e7224 */ /* 0x100fe200078e0023 */
[----:B------:R-:W-:Y:S01]  /*1870*/  SHF.R.U32.HI R35, RZ, 0x14, R35 ;  /* 0x00000014ff237819 */ /* 0x000fe20000011623 */
[----:B------:R-:W-:Y:S01]  /*1880*/  IMAD.U32 R18, RZ, RZ, UR4 ;  /* 0x00000004ff127e24 */ /* 0x000fe2000f8e00ff */
[----:B------:R-:W-:Y:S01]  /*1890*/  UMOV UR10, 0x3b39803f ;  /* 0x3b39803f000a7882 */ /* 0x000fe20000000000 */
[----:B------:R-:W-:Y:S01]  /*18a0*/  IMAD.MOV.U32 R16, RZ, RZ, 0x41ad3b5a ;  /* 0x41ad3b5aff107424 */ /* 0x000fe200078e00ff */
[----:B------:R-:W-:Y:S01]  /*18b0*/  UMOV UR11, 0x3c7abc9e ;  /* 0x3c7abc9e000b7882 */ /* 0x000fe20000000000 */
[----:B------:R-:W-:-:S02]  /*18c0*/  IMAD.MOV.U32 R17, RZ, RZ, 0x3ed0f5d2 ;  /* 0x3ed0f5d2ff117424 */ /* 0x000fc400078e00ff */
[----:B------:R-:W-:-:S10]  /*18d0*/  @!P1 DMUL R12, R12, 1.80143985094819840000e+16 ;  /* 0x435000000c0c9828 */ /* 0x000fd40000000000 */
[----:B------:R-:W-:Y:S01]  /*18e0*/  @!P1 IMAD.MOV.U32 R14, RZ, RZ, R13 ;  /* 0x000000ffff0e9224 */ /* 0x000fe200078e000d */
[----:B------:R-:W-:Y:S01]  /*18f0*/  @!P1 LEA.HI R35, R13, 0xffffffca, RZ, 0xc ;  /* 0xffffffca0d239811 */ /* 0x000fe200078f60ff */
[----:B------:R-:W-:Y:S02]  /*1900*/  @!P1 IMAD.MOV.U32 R18, RZ, RZ, R12 ;  /* 0x000000ffff129224 */ /* 0x000fe400078e000c */
[----:B------:R-:W-:Y:S01]  /*1910*/  IMAD.MOV.U32 R13, RZ, RZ, 0x43300000 ;  /* 0x43300000ff0d7424 */ /* 0x000fe200078e00ff */
[----:B------:R-:W-:Y:S01]  /*1920*/  LOP3.LUT R14, R14, 0x800fffff, RZ, 0xc0, !PT ;  /* 0x800fffff0e0e7812 */ /* 0x000fe200078ec0ff */
[----:B------:R-:W-:-:S03]  /*1930*/  VIADD R12, R35, 0xfffffc01 ;  /* 0xfffffc01230c7836 */ /* 0x000fc60000000000 */
[----:B------:R-:W-:Y:S01]  /*1940*/  LOP3.LUT R19, R14, 0x3ff00000, RZ, 0xfc, !PT ;  /* 0x3ff000000e137812 */ /* 0x000fe200078efcff */
[----:B------:R-:W-:-:S03]  /*1950*/  IMAD.MOV.U32 R14, RZ, RZ, RZ ;  /* 0x000000ffff0e7224 */ /* 0x000fc600078e00ff */
[----:B------:R-:W-:-:S13]  /*1960*/  ISETP.GE.U32.AND P2, PT, R19, 0x3ff6a09f, PT ;  /* 0x3ff6a09f1300780c */ /* 0x000fda0003f46070 */
[----:B------:R-:W-:Y:S02]  /*1970*/  @P2 VIADD R15, R19, 0xfff00000 ;  /* 0xfff00000130f2836 */ /* 0x000fe40000000000 */
[----:B------:R-:W-:Y:S02]  /*1980*/  @P2 VIADD R12, R35, 0xfffffc02 ;  /* 0xfffffc02230c2836 */ /* 0x000fe40000000000 */
[----:B------:R-:W-:Y:S02]  /*1990*/  @P2 IMAD.MOV.U32 R19, RZ, RZ, R15 ;  /* 0x000000ffff132224 */ /* 0x000fe400078e000f */
[----:B------:R-:W-:Y:S01]  /*19a0*/  IMAD.MOV.U32 R35, RZ, RZ, R9 ;  /* 0x000000ffff237224 */ /* 0x000fe200078e0009 */
[----:B------:R-:W-:-:S03]  /*19b0*/  LOP3.LUT R12, R12, 0x80000000, RZ, 0x3c, !PT ;  /* 0x800000000c0c7812 */ /* 0x000fc600078e3cff */
[C---:B------:R-:W-:Y:S01]  /*19c0*/  DADD R22, R18.reuse, 1 ;  /* 0x3ff0000012167429 */ /* 0x040fe20000000000 */
[----:B------:R-:W-:Y:S01]  /*19d0*/  IMAD.SHL.U32 R9, R35, 0x2, RZ ;  /* 0x0000000223097824 */ /* 0x000fe200078e00ff */
[----:B------:R-:W-:-:S04]  /*19e0*/  DADD R18, R18, -1 ;  /* 0xbff0000012127429 */ /* 0x000fc80000000000 */
[----:B------:R-:W0:Y:S01]  /*19f0*/  MUFU.RCP64H R15, R23 ;  /* 0x00000017000f7308 */ /* 0x000e220000001800 */
[----:B------:R-:W-:Y:S01]  /*1a00*/  ISETP.GT.U32.AND P1, PT, R9, -0x2000001, PT ;  /* 0xfdffffff0900780c */ /* 0x000fe20003f24070 */
[----:B0-----:R-:W-:-:S08]  /*1a10*/  DFMA R30, -R22, R14, 1 ;  /* 0x3ff00000161e742b */ /* 0x001fd0000000010e */
[----:B------:R-:W-:-:S08]  /*1a20*/  DFMA R30, R30, R30, R30 ;  /* 0x0000001e1e1e722b */ /* 0x000fd0000000001e */
[----:B------:R-:W-:-:S08]  /*1a30*/  DFMA R30, R14, R30, R14 ;  /* 0x0000001e0e1e722b */ /* 0x000fd0000000000e */
[----:B------:R-:W-:-:S08]  /*1a40*/  DMUL R14, R18, R30 ;  /* 0x0000001e120e7228 */ /* 0x000fd00000000000 */
[----:B------:R-:W-:-:S08]  /*1a50*/  DFMA R14, R18, R30, R14 ;  /* 0x0000001e120e722b */ /* 0x000fd0000000000e */
[----:B------:R-:W-:Y:S02]  /*1a60*/  DMUL R28, R14, R14 ;  /* 0x0000000e0e1c7228 */ /* 0x000fe40000000000 */
[----:B------:R-:W-:-:S06]  /*1a70*/  DADD R22, R18, -R14 ;  /* 0x0000000012167229 */ /* 0x000fcc000000080e */
[----:B------:R-:W-:Y:S01]  /*1a80*/  DFMA R16, R28, UR8, R16 ;  /* 0x000000081c107c2b */ /* 0x000fe20008000010 */
[----:B------:R-:W-:Y:S01]  /*1a90*/  UMOV UR8, 0x75488a3f ;  /* 0x75488a3f00087882 */ /* 0x000fe20000000000 */
[----:B------:R-:W-:Y:S01]  /*1aa0*/  UMOV UR9, 0x3ef3b20a ;  /* 0x3ef3b20a00097882 */ /* 0x000fe20000000000 */
[----:B------:R-:W-:-:S05]  /*1ab0*/  DADD R22, R22, R22 ;  /* 0x0000000016167229 */ /* 0x000fca0000000016 */
[----:B------:R-:W-:Y:S01]  /*1ac0*/  DFMA R26, R28, R16, UR8 ;  /* 0x000000081c1a7e2b */ /* 0x000fe20008000010 */
[----:B------:R-:W-:Y:S01]  /*1ad0*/  UMOV UR8, 0xe4faecd5 ;  /* 0xe4faecd500087882 */ /* 0x000fe20000000000 */
[----:B------:R-:W-:Y:S01]  /*1ae0*/  UMOV UR9, 0x3f1745cd ;  /* 0x3f1745cd00097882 */ /* 0x000fe20000000000 */
[-C--:B------:R-:W-:Y:S02]  /*1af0*/  DFMA R22, R18, -R14.reuse, R22 ;  /* 0x8000000e1216722b */ /* 0x080fe40000000016 */
[----:B------:R-:W-:-:S03]  /*1b00*/  DMUL R18, R14, R14 ;  /* 0x0000000e0e127228 */ /* 0x000fc60000000000 */
[----:B------:R-:W-:Y:S01]  /*1b10*/  DFMA R26, R28, R26, UR8 ;  /* 0x000000081c1a7e2b */ /* 0x000fe2000800001a */
[----:B------:R-:W-:Y:S01]  /*1b20*/  UMOV UR8, 0x258a578b ;  /* 0x258a578b00087882 */ /* 0x000fe20000000000 */
[----:B------:R-:W-:Y:S01]  /*1b30*/  UMOV UR9, 0x3f3c71c7 ;  /* 0x3f3c71c700097882 */ /* 0x000fe20000000000 */
[----:B------:R-:W-:-:S05]  /*1b40*/  DMUL R22, R30, R22 ;  /* 0x000000161e167228 */ /* 0x000fca0000000000 */
[----:B------:R-:W-:Y:S01]  /*1b50*/  DFMA R26, R28, R26, UR8 ;  /* 0x000000081c1a7e2b */ /* 0x000fe2000800001a */
[----:B------:R-:W-:Y:S01]  /*1b60*/  UMOV UR8, 0x9242b910 ;  /* 0x9242b91000087882 */ /* 0x000fe20000000000 */
[----:B------:R-:W-:-:S03]  /*1b70*/  UMOV UR9, 0x3f624924 ;  /* 0x3f62492400097882 */ /* 0x000fc60000000000 */
[----:B------:R-:W-:Y:S02]  /*1b80*/  VIADD R33, R23, 0x100000 ;  /* 0x0010000017217836 */ /* 0x000fe40000000000 */
[----:B------:R-:W-:Y:S01]  /*1b90*/  IMAD.MOV.U32 R32, RZ, RZ, R22 ;  /* 0x000000ffff207224 */ /* 0x000fe200078e0016 */
[----:B------:R-:W-:Y:S01]  /*1ba0*/  DFMA R26, R28, R26, UR8 ;  /* 0x000000081c1a7e2b */ /* 0x000fe2000800001a */
[----:B------:R-:W-:Y:S01]  /*1bb0*/  UMOV UR8, 0x99999dfb ;  /* 0x99999dfb00087882 */ /* 0x000fe20000000000 */
[----:B------:R-:W-:-:S06]  /*1bc0*/  UMOV UR9, 0x3f899999 ;  /* 0x3f89999900097882 */ /* 0x000fcc0000000000 */
[----:B------:R-:W-:Y:S01]  /*1bd0*/  DFMA R26, R28, R26, UR8 ;  /* 0x000000081c1a7e2b */ /* 0x000fe2000800001a */
[----:B------:R-:W-:Y:S01]  /*1be0*/  UMOV UR8, 0x55555555 ;  /* 0x5555555500087882 */ /* 0x000fe20000000000 */
[----:B------:R-:W-:-:S06]  /*1bf0*/  UMOV UR9, 0x3fb55555 ;  /* 0x3fb5555500097882 */ /* 0x000fcc0000000000 */
[----:B------:R-:W-:-:S08]  /*1c00*/  DFMA R16, R28, R26, UR8 ;  /* 0x000000081c107e2b */ /* 0x000fd0000800001a */
[----:B------:R-:W-:Y:S01]  /*1c10*/  DADD R24, -R16, UR8 ;  /* 0x0000000810187e29 */ /* 0x000fe20008000100 */
[----:B------:R-:W-:Y:S01]  /*1c20*/  UMOV UR8, 0xb9e7b0 ;  /* 0x00b9e7b000087882 */ /* 0x000fe20000000000 */
[----:B------:R-:W-:-:S06]  /*1c30*/  UMOV UR9, 0x3c46a4cb ;  /* 0x3c46a4cb00097882 */ /* 0x000fcc0000000000 */
[----:B------:R-:W-:Y:S02]  /*1c40*/  DFMA R28, R28, R26, R24 ;  /* 0x0000001a1c1c722b */ /* 0x000fe40000000018 */
[C---:B------:R-:W-:Y:S02]  /*1c50*/  DMUL R24, R14.reuse, R18 ;  /* 0x000000120e187228 */ /* 0x040fe40000000000 */
[----:B------:R-:W-:-:S04]  /*1c60*/  DFMA R26, R14, R14, -R18 ;  /* 0x0000000e0e1a722b */ /* 0x000fc80000000812 */
[----:B------:R-:W-:Y:S01]  /*1c70*/  DADD R28, R28, -UR8 ;  /* 0x800000081c1c7e29 */ /* 0x000fe20008000000 */
[----:B------:R-:W-:Y:S01]  /*1c80*/  UMOV UR8, 0x80000000 ;  /* 0x8000000000087882 */ /* 0x000fe20000000000 */
[C---:B------:R-:W-:Y:S01]  /*1c90*/  DFMA R30, R14.reuse, R18, -R24 ;  /* 0x000000120e1e722b */ /* 0x040fe20000000818 */
[----:B------:R-:W-:Y:S01]  /*1ca0*/  UMOV UR9, 0x43300000 ;  /* 0x4330000000097882 */ /* 0x000fe20000000000 */
[----:B------:R-:W-:Y:S02]  /*1cb0*/  DFMA R26, R14, R32, R26 ;  /* 0x000000200e1a722b */ /* 0x000fe4000000001a */
[----:B------:R-:W-:Y:S01]  /*1cc0*/  DADD R12, R12, -UR8 ;  /* 0x800000080c0c7e29 */ /* 0x000fe20008000000 */
[----:B------:R-:W-:Y:S01]  /*1cd0*/  UMOV UR8, 0xfefa39ef ;  /* 0xfefa39ef00087882 */ /* 0x000fe20000000000 */
[----:B------:R-:W-:Y:S02]  /*1ce0*/  UMOV UR9, 0x3fe62e42 ;  /* 0x3fe62e4200097882 */ /* 0x000fe40000000000 */
[----:B------:R-:W-:-:S02]  /*1cf0*/  DFMA R30, R22, R18, R30 ;  /* 0x00000012161e722b */ /* 0x000fc4000000001e */
[----:B------:R-:W-:-:S06]  /*1d00*/  DADD R18, R16, R28 ;  /* 0x0000000010127229 */ /* 0x000fcc000000001c */
[----:B------:R-:W-:Y:S02]  /*1d10*/  DFMA R30, R14, R26, R30 ;  /* 0x0000001a0e1e722b */ /* 0x000fe4000000001e */
[----:B------:R-:W-:Y:S02]  /*1d20*/  DMUL R26, R18, R24 ;  /* 0x00000018121a7228 */ /* 0x000fe40000000000 */
[----:B------:R-:W-:-:S06]  /*1d30*/  DADD R32, R16, -R18 ;  /* 0x0000000010207229 */ /* 0x000fcc0000000812 */
[----:B------:R-:W-:Y:S02]  /*1d40*/  DFMA R16, R18, R24, -R26 ;  /* 0x000000181210722b */ /* 0x000fe4000000081a */
[----:B------:R-:W-:-:S06]  /*1d50*/  DADD R32, R28, R32 ;  /* 0x000000001c207229 */ /* 0x000fcc0000000020 */
[----:B------:R-:W-:-:S08]  /*1d60*/  DFMA R16, R18, R30, R16 ;  /* 0x0000001e1210722b */ /* 0x000fd00000000010 */
[----:B------:R-:W-:-:S08]  /*1d70*/  DFMA R24, R32, R24, R16 ;  /* 0x000000182018722b */ /* 0x000fd00000000010 */
[----:B------:R-:W-:-:S08]  /*1d80*/  DADD R18, R26, R24 ;  /* 0x000000001a127229 */ /* 0x000fd00000000018 */
[--C-:B------:R-:W-:Y:S02]  /*1d90*/  DADD R16, R14, R18.reuse ;  /* 0x000000000e107229 */ /* 0x100fe40000000012 */
[----:B------:R-:W-:-:S06]  /*1da0*/  DADD R26, R26, -R18 ;  /* 0x000000001a1a7229 */ /* 0x000fcc0000000812 */
[----:B------:R-:W-:Y:S02]  /*1db0*/  DADD R14, R14, -R16 ;  /* 0x000000000e0e7229 */ /* 0x000fe40000000810 */
[----:B------:R-:W-:-:S06]  /*1dc0*/  DADD R26, R24, R26 ;  /* 0x00000000181a7229 */ /* 0x000fcc000000001a */
[----:B------:R-:W-:-:S08]  /*1dd0*/  DADD R14, R18, R14 ;  /* 0x00000000120e7229 */ /* 0x000fd0000000000e */
[----:B------:R-:W-:-:S08]  /*1de0*/  DADD R14, R26, R14 ;  /* 0x000000001a0e7229 */ /* 0x000fd0000000000e */
[----:B------:R-:W-:-:S08]  /*1df0*/  DADD R22, R22, R14 ;  /* 0x0000000016167229 */ /* 0x000fd0000000000e */
[----:B------:R-:W-:-:S08]  /*1e00*/  DADD R14, R16, R22 ;  /* 0x00000000100e7229 */ /* 0x000fd00000000016 */
[--C-:B------:R-:W-:Y:S02]  /*1e10*/  DFMA R18, R12, UR8, R14.reuse ;  /* 0x000000080c127c2b */ /* 0x100fe4000800000e */
[----:B------:R-:W-:-:S06]  /*1e20*/  DADD R24, R16, -R14 ;  /* 0x0000000010187229 */ /* 0x000fcc000000080e */
[----:B------:R-:W-:Y:S02]  /*1e30*/  DFMA R16, R12, -UR8, R18 ;  /* 0x800000080c107c2b */ /* 0x000fe40008000012 */
[----:B------:R-:W-:Y:S01]  /*1e40*/  DADD R24, R22, R24 ;  /* 0x0000000016187229 */ /* 0x000fe20000000018 */
[----:B------:R-:W-:Y:S01]  /*1e50*/  LOP3.LUT R23, R35, 0xff0fffff, RZ, 0xc0, !PT ;  /* 0xff0fffff23177812 */ /* 0x000fe200078ec0ff */
[----:B------:R-:W-:-:S04]  /*1e60*/  IMAD.MOV.U32 R22, RZ, RZ, R34 ;  /* 0x000000ffff167224 */ /* 0x000fc800078e0022 */
[----:B------:R-:W-:Y:S01]  /*1e70*/  DADD R16, -R14, R16 ;  /* 0x000000000e107229 */ /* 0x000fe20000000110 */
[----:B------:R-:W-:-:S07]  /*1e80*/  SEL R23, R23, R35, P1 ;  /* 0x0000002317177207 */ /* 0x000fce0000800000 */
[----:B------:R-:W-:-:S08]  /*1e90*/  DADD R16, R24, -R16 ;  /* 0x0000000018107229 */ /* 0x000fd00000000810 */
[----:B------:R-:W-:-:S08]  /*1ea0*/  DFMA R12, R12, UR10, R16 ;  /* 0x0000000a0c0c7c2b */ /* 0x000fd00008000010 */
[----:B------:R-:W-:-:S08]  /*1eb0*/  DADD R16, R18, R12 ;  /* 0x0000000012107229 */ /* 0x000fd0000000000c */
[----:B------:R-:W-:Y:S02]  /*1ec0*/  DADD R18, R18, -R16 ;  /* 0x0000000012127229 */ /* 0x000fe40000000810 */
[----:B------:R-:W-:-:S06]  /*1ed0*/  DMUL R14, R16, R22 ;  /* 0x00000016100e7228 */ /* 0x000fcc0000000000 */
[----:B------:R-:W-:Y:S02]  /*1ee0*/  DADD R18, R12, R18 ;  /* 0x000000000c127229 */ /* 0x000fe40000000012 */
[----:B------:R-:W-:Y:S01]  /*1ef0*/  DFMA R16, R16, R22, -R14 ;  /* 0x000000161010722b */ /* 0x000fe2000000080e */
[----:B------:R-:W-:Y:S02]  /*1f00*/  IMAD.MOV.U32 R12, RZ, RZ, 0x652b82fe ;  /* 0x652b82feff0c7424 */ /* 0x000fe400078e00ff */
[----:B------:R-:W-:-:S05]  /*1f10*/  IMAD.MOV.U32 R13, RZ, RZ, 0x3ff71547 ;  /* 0x3ff71547ff0d7424 */ /* 0x000fca00078e00ff */
[----:B------:R-:W-:-:S08]  /*1f20*/  DFMA R22, R18, R22, R16 ;  /* 0x000000161216722b */ /* 0x000fd00000000010 */
[----:B------:R-:W-:-:S08]  /*1f30*/  DADD R16, R14, R22 ;  /* 0x000000000e107229 */ /* 0x000fd00000000016 */
[----:B------:R-:W-:Y:S02]  /*1f40*/  DFMA R12, R16, R12, 6.75539944105574400000e+15 ;  /* 0x43380000100c742b */ /* 0x000fe4000000000c */
[----:B------:R-:W-:Y:S01]  /*1f50*/  FSETP.GEU.AND P1, PT, |R17|, 4.1917929649353027344, PT ;  /* 0x4086232b1100780b */ /* 0x000fe20003f2e200 */
[----:B------:R-:W-:-:S05]  /*1f60*/  DADD R14, R14, -R16 ;  /* 0x000000000e0e7229 */ /* 0x000fca0000000810 */
[----:B------:R-:W-:-:S03]  /*1f70*/  DADD R18, R12, -6.75539944105574400000e+15 ;  /* 0xc33800000c127429 */ /* 0x000fc60000000000 */
[----:B------:R-:W-:-:S05]  /*1f80*/  DADD R22, R22, R14 ;  /* 0x0000000016167229 */ /* 0x000fca000000000e */
[----:B------:R-:W-:Y:S01]  /*1f90*/  DFMA R24, R18, -UR8, R16 ;  /* 0x8000000812187c2b */ /* 0x000fe20008000010 */
[----:B------:R-:W-:Y:S01]  /*1fa0*/  UMOV UR8, 0x3b39803f ;  /* 0x3b39803f00087882 */ /* 0x000fe20000000000 */
[----:B------:R-:W-:-:S06]  /*1fb0*/  UMOV UR9, 0x3c7abc9e ;  /* 0x3c7abc9e00097882 */ /* 0x000fcc0000000000 */
[----:B------:R-:W-:Y:S01]  /*1fc0*/  DFMA R18, R18, -UR8, R24 ;  /* 0x8000000812127c2b */ /* 0x000fe20008000018 */
[----:B------:R-:W-:Y:S01]  /*1fd0*/  UMOV UR8, 0x69ce2bdf ;  /* 0x69ce2bdf00087882 */ /* 0x000fe20000000000 */
[----:B------:R-:W-:Y:S01]  /*1fe0*/  IMAD.MOV.U32 R24, RZ, RZ, -0x35dec16 ;  /* 0xfca213eaff187424 */ /* 0x000fe200078e00ff */
[----:B------:R-:W-:Y:S01]  /*1ff0*/  UMOV UR9, 0x3e5ade15 ;  /* 0x3e5ade1500097882 */ /* 0x000fe20000000000 */
[----:B------:R-:W-:-:S06]  /*2000*/  IMAD.MOV.U32 R25, RZ, RZ, 0x3e928af3 ;  /* 0x3e928af3ff197424 */ /* 0x000fcc00078e00ff */
[----:B------:R-:W-:Y:S01]  /*2010*/  DFMA R24, R18, UR8, R24 ;  /* 0x0000000812187c2b */ /* 0x000fe20008000018 */
[----:B------:R-:W-:Y:S01]  /*2020*/  UMOV UR8, 0x62401315 ;  /* 0x6240131500087882 */ /* 0x000fe20000000000 */
[----:B------:R-:W-:-:S06]  /*2030*/  UMOV UR9, 0x3ec71dee ;  /* 0x3ec71dee00097882 */ /* 0x000fcc0000000000 */
[----:B------:R-:W-:Y:S01]  /*2040*/  DFMA R24, R18, R24, UR8 ;  /* 0x0000000812187e2b */ /* 0x000fe20008000018 */
        /* <DEDUP_REMOVED lines=20> */
[----:B------:R-:W-:-:S08]  /*2190*/  DFMA R24, R18, R24, UR8 ;  /* 0x0000000812187e2b */ /* 0x000fd00008000018 */
[----:B------:R-:W-:-:S08]  /*21a0*/  DFMA R24, R18, R24, 1 ;  /* 0x3ff000001218742b */ /* 0x000fd00000000018 */
[----:B------:R-:W-:-:S10]  /*21b0*/  DFMA R18, R18, R24, 1 ;  /* 0x3ff000001212742b */ /* 0x000fd40000000018 */
[----:B------:R-:W-:Y:S02]  /*21c0*/  IMAD R15, R12, 0x100000, R19 ;  /* 0x001000000c0f7824 */ /* 0x000fe400078e0213 */
[----:B------:R-:W-:Y:S01]  /*21d0*/  IMAD.MOV.U32 R14, RZ, RZ, R18 ;  /* 0x000000ffff0e7224 */ /* 0x000fe200078e0012 */
[----:B------:R-:W-:Y:S06]  /*21e0*/  @!P1 BRA `(.L_x_16) ;  /* 0x0000000000309947 */ /* 0x000fec0003800000 */
[----:B------:R-:W-:Y:S01]  /*21f0*/  FSETP.GEU.AND P2, PT, |R17|, 4.2275390625, PT ;  /* 0x408748001100780b */ /* 0x000fe20003f4e200 */
[C---:B------:R-:W-:Y:S02]  /*2200*/  DADD R14, R16.reuse, +INF ;  /* 0x7ff00000100e7429 */ /* 0x040fe40000000000 */
[----:B------:R-:W-:-:S08]  /*2210*/  DSETP.GEU.AND P1, PT, R16, RZ, PT ;  /* 0x000000ff1000722a */ /* 0x000fd00003f2e000 */
[----:B------:R-:W-:Y:S02]  /*2220*/  FSEL R14, R14, RZ, P1 ;  /* 0x000000ff0e0e7208 */ /* 0x000fe40000800000 */
[----:B------:R-:W-:Y:S02]  /*2230*/  @!P2 LEA.HI R9, R12, R12, RZ, 0x1 ;  /* 0x0000000c0c09a211 */ /* 0x000fe400078f08ff */
[----:B------:R-:W-:Y:S02]  /*2240*/  FSEL R15, R15, RZ, P1 ;  /* 0x000000ff0f0f7208 */ /* 0x000fe40000800000 */
[----:B------:R-:W-:-:S05]  /*2250*/  @!P2 SHF.R.S32.HI R9, RZ, 0x1, R9 ;  /* 0x00000001ff09a819 */ /* 0x000fca0000011409 */
[----:B------:R-:W-:Y:S02]  /*2260*/  @!P2 IMAD.IADD R12, R12, 0x1, -R9 ;  /* 0x000000010c0ca824 */ /* 0x000fe400078e0a09 */
[----:B------:R-:W-:-:S03]  /*2270*/  @!P2 IMAD R19, R9, 0x100000, R19 ;  /* 0x001000000913a824 */ /* 0x000fc600078e0213 */
[----:B------:R-:W-:Y:S01]  /*2280*/  @!P2 LEA R13, R12, 0x3ff00000, 0x14 ;  /* 0x3ff000000c0da811 */ /* 0x000fe200078ea0ff */
[----:B------:R-:W-:-:S06]  /*2290*/  @!P2 IMAD.MOV.U32 R12, RZ, RZ, RZ ;  /* 0x000000ffff0ca224 */ /* 0x000fcc00078e00ff */
[----:B------:R-:W-:-:S11]  /*22a0*/  @!P2 DMUL R14, R18, R12 ;  /* 0x0000000c120ea228 */ /* 0x000fd60000000000 */
.L_x_16:
[----:B------:R-:W-:Y:S01]  /*22b0*/  DFMA R22, R22, R14, R14 ;  /* 0x0000000e1616722b */ /* 0x000fe2000000000e */
[----:B------:R-:W-:Y:S01]  /*22c0*/  IMAD.MOV.U32 R9, RZ, RZ, 0x0 ;  /* 0x00000000ff097424 */ /* 0x000fe200078e00ff */
[----:B------:R-:W-:-:S08]  /*22d0*/  DSETP.NEU.AND P1, PT, |R14|, +INF , PT ;  /* 0x7ff000000e00742a */ /* 0x000fd00003f2d200 */
[----:B------:R-:W-:Y:S02]  /*22e0*/  FSEL R19, R14, R22, !P1 ;  /* 0x000000160e137208 */ /* 0x000fe40004800000 */
[----:B------:R-:W-:Y:S01]  /*22f0*/  FSEL R22, R15, R23, !P1 ;  /* 0x000000170f167208 */ /* 0x000fe20004800000 */
[----:B------:R-:W-:Y:S06]  /*2300*/  RET.REL.NODEC R8 `(_Z9fft_stagePdS_iii) ;  /* 0xffffffdc083c7950 */ /* 0x000fec0003c3ffff */
        .type           $_Z9fft_stagePdS_iii$__internal_trig_reduction_slowpathd,@function
        .size           $_Z9fft_stagePdS_iii$__internal_trig_reduction_slowpathd,(.L_x_38 - $_Z9fft_stagePdS_iii$__internal_trig_reduction_slowpathd)
$_Z9fft_stagePdS_iii$__internal_trig_reduction_slowpathd:
[--C-:B------:R-:W-:Y:S01]  /*2310*/  SHF.R.U32.HI R9, RZ, 0x14, R5.reuse ;  /* 0x00000014ff097819 */ /* 0x100fe20000011605 */
[----:B------:R-:W-:Y:S02]  /*2320*/  IMAD.MOV.U32 R26, RZ, RZ, R10 ;  /* 0x000000ffff1a7224 */ /* 0x000fe400078e000a */
[----:B------:R-:W-:Y:S01]  /*2330*/  IMAD.MOV.U32 R27, RZ, RZ, R5 ;  /* 0x000000ffff1b7224 */ /* 0x000fe200078e0005 */
[----:B------:R-:W-:Y:S01]  /*2340*/  LOP3.LUT R11, R9, 0x7ff, RZ, 0xc0, !PT ;  /* 0x000007ff090b7812 */ /* 0x000fe200078ec0ff */
[----:B------:R-:W-:-:S03]  /*2350*/  IMAD.MOV.U32 R10, RZ, RZ, RZ ;  /* 0x000000ffff0a7224 */ /* 0x000fc600078e00ff */
[----:B------:R-:W-:-:S13]  /*2360*/  ISETP.NE.AND P0, PT, R11, 0x7ff, PT ;  /* 0x000007ff0b00780c */ /* 0x000fda0003f05270 */
[----:B------:R-:W-:Y:S05]  /*2370*/  @!P0 BRA `(.L_x_17) ;  /* 0x0000000800488947 */ /* 0x000fea0003800000 */
[----:B------:R-:W-:Y:S01]  /*2380*/  VIADD R11, R11, 0xfffffc00 ;  /* 0xfffffc000b0b7836 */ /* 0x000fe20000000000 */
[----:B------:R-:W-:Y:S01]  /*2390*/  BSSY.RECONVERGENT B2, `(.L_x_18) ;  /* 0x000002f000027945 */ /* 0x000fe20003800200 */
[----:B------:R-:W-:-:S03]  /*23a0*/  CS2R R16, SRZ ;  /* 0x0000000000107805 */ /* 0x000fc6000001ff00 */
[----:B------:R-:W-:Y:S02]  /*23b0*/  SHF.R.U32.HI R10, RZ, 0x6, R11 ;  /* 0x00000006ff0a7819 */ /* 0x000fe4000001160b */
[----:B------:R-:W-:Y:S02]  /*23c0*/  ISETP.GE.U32.AND P0, PT, R11, 0x80, PT ;  /* 0x000000800b00780c */ /* 0x000fe40003f06070 */
[C---:B------:R-:W-:Y:S02]  /*23d0*/  IADD3 R11, PT, PT, -R10.reuse, 0x13, RZ ;  /* 0x000000130a0b7810 */ /* 0x040fe40007ffe1ff */
[----:B------:R-:W-:Y:S02]  /*23e0*/  IADD3 R29, PT, PT, -R10, 0xf, RZ ;  /* 0x0000000f0a1d7810 */ /* 0x000fe40007ffe1ff */
[----:B------:R-:W-:-:S04]  /*23f0*/  SEL R11, R11, 0x12, P0 ;  /* 0x000000120b0b7807 */ /* 0x000fc80000000000 */
[----:B------:R-:W-:-:S13]  /*2400*/  ISETP.GE.AND P0, PT, R29, R11, PT ;  /* 0x0000000b1d00720c */ /* 0x000fda0003f06270 */
[----:B------:R-:W-:Y:S05]  /*2410*/  @P0 BRA `(.L_x_19) ;  /* 0x0000000000980947 */ /* 0x000fea0003800000 */
[----:B------:R-:W0:Y:S01]  /*2420*/  LDC.64 R14, c[0x0][0x358] ;  /* 0x0000d600ff0e7b82 */ /* 0x000e220000000a00 */
[C---:B------:R-:W-:Y:S01]  /*2430*/  SHF.L.U64.HI R12, R26.reuse, 0xb, R27 ;  /* 0x0000000b1a0c7819 */ /* 0x040fe2000001021b */
[----:B------:R-:W-:Y:S01]  /*2440*/  BSSY.RECONVERGENT B3, `(.L_x_20) ;  /* 0x0000022000037945 */ /* 0x000fe20003800200 */
[----:B------:R-:W-:Y:S01]  /*2450*/  IMAD.SHL.U32 R13, R26, 0x800, RZ ;  /* 0x000008001a0d7824 */ /* 0x000fe200078e00ff */
[----:B------:R-:W-:Y:S01]  /*2460*/  IADD3 R27, PT, PT, RZ, -R10, -R11 ;  /* 0x8000000aff1b7210 */ /* 0x000fe20007ffe80b */
[----:B------:R-:W-:Y:S01]  /*2470*/  IMAD.MOV.U32 R26, RZ, RZ, RZ ;  /* 0x000000ffff1a7224 */ /* 0x000fe200078e00ff */
[----:B------:R-:W-:Y:S02]  /*2480*/  CS2R R16, SRZ ;  /* 0x0000000000107805 */ /* 0x000fe4000001ff00 */
[----:B------:R-:W-:-:S07]  /*2490*/  LOP3.LUT R12, R12, 0x80000000, RZ, 0xfc, !PT ;  /* 0x800000000c0c7812 */ /* 0x000fce00078efcff */
.L_x_21:
[----:B------:R-:W1:Y:S01]  /*24a0*/  LDC.64 R18, c[0x4][RZ] ;  /* 0x01000000ff127b82 */ /* 0x000e620000000a00 */
[----:B0-----:R-:W-:Y:S02]  /*24b0*/  R2UR UR4, R14 ;  /* 0x000000000e0472ca */ /* 0x001fe400000e0000 */
[----:B------:R-:W-:Y:S01]  /*24c0*/  R2UR UR5, R15 ;  /* 0x000000000f0572ca */ /* 0x000fe200000e0000 */
[----:B-1----:R-:W-:-:S12]  /*24d0*/  IMAD.WIDE R18, R29, 0x8, R18 ;  /* 0x000000081d127825 */ /* 0x002fd800078e0212 */
[----:B------:R-:W2:Y:S01]  /*24e0*/  LDG.E.64.CONSTANT R18, desc[UR4][R18.64] ;  /* 0x0000000412127981 */ /* 0x000ea2000c1e9b00 */
[----:B------:R-:W-:Y:S02]  /*24f0*/  VIADD R27, R27, 0x1 ;  /* 0x000000011b1b7836 */ /* 0x000fe40000000000 */
[----:B------:R-:W-:Y:S02]  /*2500*/  VIADD R29, R29, 0x1 ;  /* 0x000000011d1d7836 */ /* 0x000fe40000000000 */
[----:B--2---:R-:W-:-:S04]  /*2510*/  IMAD.WIDE.U32 R16, P2, R18, R13, R16 ;  /* 0x0000000d12107225 */ /* 0x004fc80007840010 */
[----:B------:R-:W-:Y:S02]  /*2520*/  IMAD R31, R18, R12, RZ ;  /* 0x0000000c121f7224 */ /* 0x000fe400078e02ff */
[CC--:B------:R-:W-:Y:S02]  /*2530*/  IMAD R28, R19.reuse, R13.reuse, RZ ;  /* 0x0000000d131c7224 */ /* 0x0c0fe400078e02ff */
[----:B------:R-:W-:Y:S01]  /*2540*/  IMAD.HI.U32 R33, R19, R13, RZ ;  /* 0x0000000d13217227 */ /* 0x000fe200078e00ff */
[----:B------:R-:W-:-:S03]  /*2550*/  IADD3 R17, P0, PT, R31, R17, RZ ;  /* 0x000000111f117210 */ /* 0x000fc60007f1e0ff */
[----:B------:R-:W-:Y:S01]  /*2560*/  IMAD R31, R26, 0x8, R1 ;  /* 0x000000081a1f7824 */ /* 0x000fe200078e0201 */
[----:B------:R-:W-:Y:S01]  /*2570*/  IADD3 R17, P1, PT, R28, R17, RZ ;  /* 0x000000111c117210 */ /* 0x000fe20007f3e0ff */
[----:B------:R-:W-:-:S04]  /*2580*/  IMAD.HI.U32 R28, R18, R12, RZ ;  /* 0x0000000c121c7227 */ /* 0x000fc800078e00ff */
[----:B------:R-:W-:Y:S01]  /*2590*/  IMAD.X R18, RZ, RZ, R28, P2 ;  /* 0x000000ffff127224 */ /* 0x000fe200010e061c */
[----:B------:R0:W-:Y:S01]  /*25a0*/  STL.64 [R31], R16 ;  /* 0x000000101f007387 */ /* 0x0001e20000100a00 */
[----:B------:R-:W-:-:S03]  /*25b0*/  IMAD.HI.U32 R28, R19, R12, RZ ;  /* 0x0000000c131c7227 */ /* 0x000fc600078e00ff */
[----:B------:R-:W-:Y:S01]  /*25c0*/  IADD3.X R18, P0, PT, R33, R18, RZ, P0, !PT ;  /* 0x0000001221127210 */ /* 0x000fe2000071e4ff */
[----:B------:R-:W-:Y:S02]  /*25d0*/  IMAD R19, R19, R12, RZ ;  /* 0x0000000c13137224 */ /* 0x000fe400078e02ff */
[----:B------:R-:W-:-:S03]  /*25e0*/  VIADD R26, R26, 0x1 ;  /* 0x000000011a1a7836 */ /* 0x000fc60000000000 */
[----:B------:R-:W-:Y:S01]  /*25f0*/  IADD3.X R19, P1, PT, R19, R18, RZ, P1, !PT ;  /* 0x0000001213137210 */ /* 0x000fe20000f3e4ff */
[----:B------:R-:W-:Y:S01]  /*2600*/  IMAD.X R18, RZ, RZ, R28, P0 ;  /* 0x000000ffff127224 */ /* 0x000fe200000e061c */
[----:B------:R-:W-:-:S03]  /*2610*/  ISETP.NE.AND P0, PT, R27, -0xf, PT ;  /* 0xfffffff11b00780c */ /* 0x000fc60003f05270 */
[----:B------:R-:W-:Y:S02]  /*2620*/  IMAD.X R18, RZ, RZ, R18, P1 ;  /* 0x000000ffff127224 */ /* 0x000fe400008e0612 */
[----:B0-----:R-:W-:Y:S02]  /*2630*/  IMAD.MOV.U32 R16, RZ, RZ, R19 ;  /* 0x000000ffff107224 */ /* 0x001fe400078e0013 */
[----:B------:R-:W-:-:S06]  /*2640*/  IMAD.MOV.U32 R17, RZ, RZ, R18 ;  /* 0x000000ffff117224 */ /* 0x000fcc00078e0012 */
[----:B------:R-:W-:Y:S05]  /*2650*/  @P0 BRA `(.L_x_21) ;  /* 0xfffffffc00900947 */ /* 0x000fea000383ffff */
[----:B------:R-:W-:Y:S05]  /*2660*/  BSYNC.RECONVERGENT B3 ;  /* 0x0000000000037941 */ /* 0x000fea0003800200 */
.L_x_20:
[----:B------:R-:W-:-:S07]  /*2670*/  IMAD.MOV.U32 R29, RZ, RZ, R11 ;  /* 0x000000ffff1d7224 */ /* 0x000fce00078e000b */
.L_x_19:
[----:B------:R-:W-:Y:S05]  /*2680*/  BSYNC.RECONVERGENT B2 ;  /* 0x0000000000027941 */ /* 0x000fea0003800200 */
.L_x_18:
[----:B------:R-:W-:Y:S01]  /*2690*/  LOP3.LUT P0, R27, R9, 0x3f, RZ, 0xc0, !PT ;  /* 0x0000003f091b7812 */ /* 0x000fe2000780c0ff */
[----:B------:R-:W-:-:S04]  /*26a0*/  IMAD.IADD R10, R10, 0x1, R29 ;  /* 0x000000010a0a7824 */ /* 0x000fc800078e021d */
[----:B------:R-:W-:-:S05]  /*26b0*/  IMAD.U32 R15, R10, 0x8, R1 ;  /* 0x000000080a0f7824 */ /* 0x000fca00078e0001 */
[----:B------:R0:W-:Y:S04]  /*26c0*/  STL.64 [R15+-0x78], R16 ;  /* 0xffff88100f007387 */ /* 0x0001e80000100a00 */
[----:B------:R-:W2:Y:S04]  /*26d0*/  @P0 LDL.64 R18, [R1+0x8] ;  /* 0x0000080001120983 */ /* 0x000ea80000100a00 */
[----:B------:R-:W3:Y:S04]  /*26e0*/  LDL.64 R12, [R1+0x10] ;  /* 0x00001000010c7983 */ /* 0x000ee80000100a00 */
[----:B------:R-:W4:Y:S01]  /*26f0*/  LDL.64 R10, [R1+0x18] ;  /* 0x00001800010a7983 */ /* 0x000f220000100a00 */
[----:B------:R-:W-:Y:S01]  /*2700*/  @P0 LOP3.LUT R9, R27, 0x3f, RZ, 0x3c, !PT ;  /* 0x0000003f1b090812 */ /* 0x000fe200078e3cff */
[----:B------:R-:W-:Y:S01]  /*2710*/  BSSY.RECONVERGENT B2, `(.L_x_22) ;  /* 0x0000034000027945 */ /* 0x000fe20003800200 */
[----:B--2---:R-:W-:-:S02]  /*2720*/  @P0 SHF.R.U64 R14, R18, 0x1, R19 ;  /* 0x00000001120e0819 */ /* 0x004fc40000001213 */
[----:B------:R-:W-:Y:S02]  /*2730*/  @P0 SHF.R.U32.HI R18, RZ, 0x1, R19 ;  /* 0x00000001ff120819 */ /* 0x000fe40000011613 */
[--C-:B---3--:R-:W-:Y:S02]  /*2740*/  @P0 SHF.R.U32.HI R30, RZ, 0x1, R13.reuse ;  /* 0x00000001ff1e0819 */ /* 0x108fe4000001160d */
[C-C-:B------:R-:W-:Y:S02]  /*2750*/  @P0 SHF.R.U64 R28, R12.reuse, 0x1, R13.reuse ;  /* 0x000000010c1c0819 */ /* 0x140fe4000000120d */
[----:B------:R-:W-:Y:S02]  /*2760*/  @P0 SHF.L.U32 R19, R12, R27, RZ ;  /* 0x0000001b0c130219 */ /* 0x000fe400000006ff */
[----:B------:R-:W-:Y:S02]  /*2770*/  @P0 SHF.R.U64 R14, R14, R9, R18 ;  /* 0x000000090e0e0219 */ /* 0x000fe40000001212 */
[----:B------:R-:W-:-:S02]  /*2780*/  @P0 SHF.L.U64.HI R26, R12, R27, R13 ;  /* 0x0000001b0c1a0219 */ /* 0x000fc4000001020d */
[----:B0-----:R-:W-:Y:S02]  /*2790*/  @P0 SHF.R.U32.HI R15, RZ, R9, R18 ;  /* 0x00000009ff0f0219 */ /* 0x001fe40000011612 */
[----:B----4-:R-:W-:Y:S02]  /*27a0*/  @P0 SHF.L.U32 R16, R10, R27, RZ ;  /* 0x0000001b0a100219 */ /* 0x010fe400000006ff */
[----:B------:R-:W-:Y:S02]  /*27b0*/  @P0 SHF.R.U64 R17, R28, R9, R30 ;  /* 0x000000091c110219 */ /* 0x000fe4000000121e */
[----:B------:R-:W-:Y:S02]  /*27c0*/  @P0 LOP3.LUT R12, R19, R14, RZ, 0xfc, !PT ;  /* 0x0000000e130c0212 */ /* 0x000fe400078efcff */
[----:B------:R-:W-:Y:S02]  /*27d0*/  @P0 LOP3.LUT R13, R26, R15, RZ, 0xfc, !PT ;  /* 0x0000000f1a0d0212 */ /* 0x000fe400078efcff */
[----:B------:R-:W-:-:S02]  /*27e0*/  @P0 SHF.L.U64.HI R14, R10, R27, R11 ;  /* 0x0000001b0a0e0219 */ /* 0x000fc4000001020b */
[----:B------:R-:W-:Y:S01]  /*27f0*/  @P0 LOP3.LUT R10, R16, R17, RZ, 0xfc, !PT ;  /* 0x00000011100a0212 */ /* 0x000fe200078efcff */
[C---:B------:R-:W-:Y:S01]  /*2800*/  IMAD.SHL.U32 R17, R12.reuse, 0x4, RZ ;  /* 0x000000040c117824 */ /* 0x040fe200078e00ff */
[----:B------:R-:W-:Y:S02]  /*2810*/  @P0 SHF.R.U32.HI R9, RZ, R9, R30 ;  /* 0x00000009ff090219 */ /* 0x000fe4000001161e */
[----:B------:R-:W-:Y:S02]  /*2820*/  SHF.L.U64.HI R19, R12, 0x2, R13 ;  /* 0x000000020c137819 */ /* 0x000fe4000001020d */
[----:B------:R-:W-:Y:S02]  /*2830*/  @P0 LOP3.LUT R11, R14, R9, RZ, 0xfc, !PT ;  /* 0x000000090e0b0212 */ /* 0x000fe400078efcff */
[----:B------:R-:W-:Y:S02]  /*2840*/  SHF.L.W.U32.HI R13, R13, 0x2, R10 ;  /* 0x000000020d0d7819 */ /* 0x000fe40000010e0a */
[----:B------:R-:W-:-:S02]  /*2850*/  IADD3 RZ, P0, PT, RZ, -R17, RZ ;  /* 0x80000011ffff7210 */ /* 0x000fc40007f1e0ff */
[----:B------:R-:W-:Y:S02]  /*2860*/  LOP3.LUT R9, RZ, R19, RZ, 0x33, !PT ;  /* 0x00000013ff097212 */ /* 0x000fe400078e33ff */
[----:B------:R-:W-:Y:S02]  /*2870*/  SHF.L.W.U32.HI R10, R10, 0x2, R11 ;  /* 0x000000020a0a7819 */ /* 0x000fe40000010e0b */
[----:B------:R-:W-:Y:S02]  /*2880*/  LOP3.LUT R12, RZ, R13, RZ, 0x33, !PT ;  /* 0x0000000dff0c7212 */ /* 0x000fe400078e33ff */
[----:B------:R-:W-:Y:S02]  /*2890*/  IADD3.X R14, P0, PT, RZ, R9, RZ, P0, !PT ;  /* 0x00000009ff0e7210 */ /* 0x000fe4000071e4ff */
[----:B------:R-:W-:Y:S02]  /*28a0*/  LOP3.LUT R9, RZ, R10, RZ, 0x33, !PT ;  /* 0x0000000aff097212 */ /* 0x000fe400078e33ff */
[----:B------:R-:W-:-:S02]  /*28b0*/  IADD3.X R16, P1, PT, RZ, R12, RZ, P0, !PT ;  /* 0x0000000cff107210 */ /* 0x000fc4000073e4ff */
[----:B------:R-:W-:-:S03]  /*28c0*/  ISETP.GT.U32.AND P2, PT, R13, -0x1, PT ;  /* 0xffffffff0d00780c */ /* 0x000fc60003f44070 */
[----:B------:R-:W-:Y:S01]  /*28d0*/  IMAD.X R9, RZ, RZ, R9, P1 ;  /* 0x000000ffff097224 */ /* 0x000fe200008e0609 */
[----:B------:R-:W-:-:S04]  /*28e0*/  ISETP.GT.AND.EX P0, PT, R10, -0x1, PT, P2 ;  /* 0xffffffff0a00780c */ /* 0x000fc80003f04320 */
[----:B------:R-:W-:Y:S02]  /*28f0*/  SEL R12, R10, R9, P0 ;  /* 0x000000090a0c7207 */ /* 0x000fe40000000000 */
[----:B------:R-:W-:Y:S02]  /*2900*/  SEL R27, R13, R16, P0 ;  /* 0x000000100d1b7207 */ /* 0x000fe40000000000 */
[----:B------:R-:W-:Y:S02]  /*2910*/  ISETP.NE.U32.AND P1, PT, R12, RZ, PT ;  /* 0x000000ff0c00720c */ /* 0x000fe40003f25070 */
[----:B------:R-:W-:Y:S02]  /*2920*/  SEL R14, R19, R14, P0 ;  /* 0x0000000e130e7207 */ /* 0x000fe40000000000 */
[----:B------:R-:W-:Y:S01]  /*2930*/  SEL R13, R27, R12, !P1 ;  /* 0x0000000c1b0d7207 */ /* 0x000fe20004800000 */
[----:B------:R-:W-:-:S05]  /*2940*/  @!P0 IMAD.MOV R17, RZ, RZ, -R17 ;  /* 0x000000ffff118224 */ /* 0x000fca00078e0a11 */
[----:B------:R-:W0:Y:S02]  /*2950*/  FLO.U32 R13, R13 ;  /* 0x0000000d000d7300 */ /* 0x000e2400000e0000 */
[C---:B0-----:R-:W-:Y:S02]  /*2960*/  IADD3 R15, PT, PT, -R13.reuse, 0x1f, RZ ;  /* 0x0000001f0d0f7810 */ /* 0x041fe40007ffe1ff */
[----:B------:R-:W-:-:S03]  /*2970*/  IADD3 R9, PT, PT, -R13, 0x3f, RZ ;  /* 0x0000003f0d097810 */ /* 0x000fc60007ffe1ff */
[----:B------:R-:W-:-:S05]  /*2980*/  @P1 IMAD.MOV R9, RZ, RZ, R15 ;  /* 0x000000ffff091224 */ /* 0x000fca00078e020f */
[----:B------:R-:W-:-:S13]  /*2990*/  ISETP.NE.AND P1, PT, R9, RZ, PT ;  /* 0x000000ff0900720c */ /* 0x000fda0003f25270 */
[----:B------:R-:W-:Y:S05]  /*29a0*/  @!P1 BRA `(.L_x_23) ;  /* 0x0000000000289947 */ /* 0x000fea0003800000 */
[--C-:B------:R-:W-:Y:S02]  /*29b0*/  SHF.R.U64 R15, R17, 0x1, R14.reuse ;  /* 0x00000001110f7819 */ /* 0x100fe4000000120e */
[C---:B------:R-:W-:Y:S02]  /*29c0*/  LOP3.LUT R13, R9.reuse, 0x3f, RZ, 0xc0, !PT ;  /* 0x0000003f090d7812 */ /* 0x040fe400078ec0ff */
[----:B------:R-:W-:Y:S02]  /*29d0*/  SHF.R.U32.HI R17, RZ, 0x1, R14 ;  /* 0x00000001ff117819 */ /* 0x000fe4000001160e */
[----:B------:R-:W-:Y:S02]  /*29e0*/  LOP3.LUT R14, R9, 0x3f, RZ, 0xc, !PT ;  /* 0x0000003f090e7812 */ /* 0x000fe400078e0cff */
[CC--:B------:R-:W-:Y:S02]  /*29f0*/  SHF.L.U64.HI R19, R27.reuse, R13.reuse, R12 ;  /* 0x0000000d1b137219 */ /* 0x0c0fe4000001020c */
[----:B------:R-:W-:-:S02]  /*2a00*/  SHF.L.U32 R13, R27, R13, RZ ;  /* 0x0000000d1b0d7219 */ /* 0x000fc400000006ff */
[-CC-:B------:R-:W-:Y:S02]  /*2a10*/  SHF.R.U64 R12, R15, R14.reuse, R17.reuse ;  /* 0x0000000e0f0c7219 */ /* 0x180fe40000001211 */
[----:B------:R-:W-:Y:S02]  /*2a20*/  SHF.R.U32.HI R14, RZ, R14, R17 ;  /* 0x0000000eff0e7219 */ /* 0x000fe40000011611 */
[----:B------:R-:W-:Y:S02]  /*2a30*/  LOP3.LUT R27, R13, R12, RZ, 0xfc, !PT ;  /* 0x0000000c0d1b7212 */ /* 0x000fe400078efcff */
[----:B------:R-:W-:-:S07]  /*2a40*/  LOP3.LUT R12, R19, R14, RZ, 0xfc, !PT ;  /* 0x0000000e130c7212 */ /* 0x000fce00078efcff */
.L_x_23:
[----:B------:R-:W-:Y:S05]  /*2a50*/  BSYNC.RECONVERGENT B2 ;  /* 0x0000000000027941 */ /* 0x000fea0003800200 */
.L_x_22:
[----:B------:R-:W-:-:S04]  /*2a60*/  IMAD.WIDE.U32 R16, R27, 0x2168c235, RZ ;  /* 0x2168c2351b107825 */ /* 0x000fc800078e00ff */
[----:B------:R-:W-:Y:S01]  /*2a70*/  IMAD.MOV.U32 R14, RZ, RZ, R17 ;  /* 0x000000ffff0e7224 */ /* 0x000fe200078e0011 */
[----:B------:R-:W-:Y:S01]  /*2a80*/  IADD3 RZ, P1, PT, R16, R16, RZ ;  /* 0x0000001010ff7210 */ /* 0x000fe20007f3e0ff */
[----:B------:R-:W-:Y:S02]  /*2a90*/  IMAD.MOV.U32 R15, RZ, RZ, RZ ;  /* 0x000000ffff0f7224 */ /* 0x000fe400078e00ff */
[----:B------:R-:W-:-:S04]  /*2aa0*/  IMAD.HI.U32 R13, R12, -0x36f0255e, RZ ;  /* 0xc90fdaa20c0d7827 */ /* 0x000fc800078e00ff */
[----:B------:R-:W-:-:S04]  /*2ab0*/  IMAD.WIDE.U32 R14, R27, -0x36f0255e, R14 ;  /* 0xc90fdaa21b0e7825 */ /* 0x000fc800078e000e */
[C---:B------:R-:W-:Y:S02]  /*2ac0*/  IMAD R17, R12.reuse, -0x36f0255e, RZ ;  /* 0xc90fdaa20c117824 */ /* 0x040fe400078e02ff */
[----:B------:R-:W-:-:S04]  /*2ad0*/  IMAD.WIDE.U32 R14, P2, R12, 0x2168c235, R14 ;  /* 0x2168c2350c0e7825 */ /* 0x000fc8000784000e */
[----:B------:R-:W-:Y:S01]  /*2ae0*/  IMAD.X R12, RZ, RZ, R13, P2 ;  /* 0x000000ffff0c7224 */ /* 0x000fe200010e060d */
[----:B------:R-:W-:Y:S02]  /*2af0*/  IADD3 R13, P2, PT, R17, R15, RZ ;  /* 0x0000000f110d7210 */ /* 0x000fe40007f5e0ff */
[----:B------:R-:W-:Y:S02]  /*2b00*/  IADD3.X RZ, P1, PT, R14, R14, RZ, P1, !PT ;  /* 0x0000000e0eff7210 */ /* 0x000fe40000f3e4ff */
[C---:B------:R-:W-:Y:S01]  /*2b10*/  ISETP.GT.U32.AND P3, PT, R13.reuse, RZ, PT ;  /* 0x000000ff0d00720c */ /* 0x040fe20003f64070 */
[----:B------:R-:W-:Y:S01]  /*2b20*/  IMAD.X R12, RZ, RZ, R12, P2 ;  /* 0x000000ffff0c7224 */ /* 0x000fe200010e060c */
[----:B------:R-:W-:-:S04]  /*2b30*/  IADD3.X R14, P2, PT, R13, R13, RZ, P1, !PT ;  /* 0x0000000d0d0e7210 */ /* 0x000fc80000f5e4ff */
[C---:B------:R-:W-:Y:S01]  /*2b40*/  ISETP.GT.AND.EX P1, PT, R12.reuse, RZ, PT, P3 ;  /* 0x000000ff0c00720c */ /* 0x040fe20003f24330 */
[----:B------:R-:W-:-:S03]  /*2b50*/  IMAD.X R15, R12, 0x1, R12, P2 ;  /* 0x000000010c0f7824 */ /* 0x000fc600010e060c */
[----:B------:R-:W-:Y:S02]  /*2b60*/  SEL R14, R14, R13, P1 ;  /* 0x0000000d0e0e7207 */ /* 0x000fe40000800000 */
[----:B------:R-:W-:Y:S02]  /*2b70*/  SEL R13, R15, R12, P1 ;  /* 0x0000000c0f0d7207 */ /* 0x000fe40000800000 */
[----:B------:R-:W-:Y:S02]  /*2b80*/  IADD3 R12, P2, PT, R14, 0x1, RZ ;  /* 0x000000010e0c7810 */ /* 0x000fe40007f5e0ff */
[----:B------:R-:W-:Y:S02]  /*2b90*/  SEL R14, RZ, 0xffffffff, !P1 ;  /* 0xffffffffff0e7807 */ /* 0x000fe40004800000 */
[----:B------:R-:W-:Y:S01]  /*2ba0*/  LOP3.LUT P1, R5, R5, 0x80000000, RZ, 0xc0, !PT ;  /* 0x8000000005057812 */ /* 0x000fe2000782c0ff */
[----:B------:R-:W-:Y:S01]  /*2bb0*/  IMAD.X R13, RZ, RZ, R13, P2 ;  /* 0x000000ffff0d7224 */ /* 0x000fe200010e060d */
[----:B------:R-:W-:Y:S01]  /*2bc0*/  SHF.R.U32.HI R15, RZ, 0x1e, R11 ;  /* 0x0000001eff0f7819 */ /* 0x000fe2000001160b */
[----:B------:R-:W-:Y:S01]  /*2bd0*/  IMAD.IADD R14, R14, 0x1, -R9 ;  /* 0x000000010e0e7824 */ /* 0x000fe200078e0a09 */
[----:B------:R-:W-:-:S02]  /*2be0*/  @!P0 LOP3.LUT R5, R5, 0x80000000, RZ, 0x3c, !PT ;  /* 0x8000000005058812 */ /* 0x000fc400078e3cff */
[----:B------:R-:W-:Y:S02]  /*2bf0*/  SHF.R.U64 R12, R12, 0xa, R13 ;  /* 0x0000000a0c0c7819 */ /* 0x000fe4000000120d */
[----:B------:R-:W-:Y:S02]  /*2c00*/  LEA.HI R10, R10, R15, RZ, 0x1 ;  /* 0x0000000f0a0a7211 */ /* 0x000fe400078f08ff */
[----:B------:R-:W-:-:S03]  /*2c10*/  IADD3 R12, P2, PT, R12, 0x1, RZ ;  /* 0x000000010c0c7810 */ /* 0x000fc60007f5e0ff */
[----:B------:R-:W-:Y:S01]  /*2c20*/  @P1 IMAD.MOV R10, RZ, RZ, -R10 ;  /* 0x000000ffff0a1224 */ /* 0x000fe200078e0a0a */
[----:B------:R-:W-:-:S04]  /*2c30*/  LEA.HI.X R13, R13, RZ, RZ, 0x16, P2 ;  /* 0x000000ff0d0d7211 */ /* 0x000fc800010fb4ff */
[--C-:B------:R-:W-:Y:S01]  /*2c40*/  SHF.R.U64 R9, R12, 0x1, R13.reuse ;  /* 0x000000010c097819 */ /* 0x100fe2000000120d */
[----:B------:R-:W-:Y:S01]  /*2c50*/  IMAD.SHL.U32 R12, R14, 0x100000, RZ ;  /* 0x001000000e0c7824 */ /* 0x000fe200078e00ff */
[----:B------:R-:W-:Y:S02]  /*2c60*/  SHF.R.U32.HI R11, RZ, 0x1, R13 ;  /* 0x00000001ff0b7819 */ /* 0x000fe4000001160d */
[----:B------:R-:W-:-:S04]  /*2c70*/  IADD3 R26, P2, P3, RZ, RZ, R9 ;  /* 0x000000ffff1a7210 */ /* 0x000fc80007b5e009 */
[----:B------:R-:W-:-:S04]  /*2c80*/  IADD3.X R12, PT, PT, R12, 0x3fe00000, R11, P2, P3 ;  /* 0x3fe000000c0c7810 */ /* 0x000fc800017e640b */
[----:B------:R-:W-:-:S07]  /*2c90*/  LOP3.LUT R27, R12, R5, RZ, 0xfc, !PT ;  /* 0x000000050c1b7212 */ /* 0x000fce00078efcff */
.L_x_17:
[----:B------:R-:W-:Y:S02]  /*2ca0*/  IMAD.MOV.U32 R9, RZ, RZ, 0x0 ;  /* 0x00000000ff097424 */ /* 0x000fe400078e00ff */
[----:B------:R-:W-:Y:S02]  /*2cb0*/  IMAD.MOV.U32 R5, RZ, RZ, R10 ;  /* 0x000000ffff057224 */ /* 0x000fe400078e000a */
[----:B------:R-:W-:Y:S05]  /*2cc0*/  RET.REL.NODEC R8 `(_Z9fft_stagePdS_iii) ;  /* 0xffffffd008cc7950 */ /* 0x000fea0003c3ffff */
.L_x_24:
[----:B------:R-:W-:-:S00]  /*2cd0*/  BRA `(.L_x_24) ;  /* 0xfffffffc00fc7947 */ /* 0x000fc0000383ffff */
[----:B------:R-:W-:-:S00]  /*2ce0*/  NOP ;  /* 0x0000000000007918 */ /* 0x000fc00000000000 */
        /* <DEDUP_REMOVED lines=9> */
.L_x_38:


//--------------------- .text._Z12calcAbsolutePdS_i --------------------------
	.section	.text._Z12calcAbsolutePdS_i,"ax",@progbits
	.align	128
        .global         _Z12calcAbsolutePdS_i
        .type           _Z12calcAbsolutePdS_i,@function
        .size           _Z12calcAbsolutePdS_i,(.L_x_40 - _Z12calcAbsolutePdS_i)
        .other          _Z12calcAbsolutePdS_i,@"STO_CUDA_ENTRY STV_DEFAULT"
_Z12calcAbsolutePdS_i:
.text._Z12calcAbsolutePdS_i:
[----:B------:R-:W-:Y:S01]  /*0000*/  LDC R1, c[0x0][0x37c] ;  /* 0x0000df00ff017b82 */ /* 0x000fe20000000800 */
[----:B------:R-:W0:Y:S07]  /*0010*/  S2R R5, SR_TID.X ;  /* 0x0000000000057919 */ /* 0x000e2e0000002100 */
[----:B------:R-:W0:Y:S01]  /*0020*/  S2UR UR6, SR_CTAID.X ;  /* 0x00000000000679c3 */ /* 0x000e220000002500 */
[----:B------:R-:W1:Y:S01]  /*0030*/  LDCU.64 UR4, c[0x0][0x358] ;  /* 0x00006b00ff0477ac */ /* 0x000e620008000a00 */
[----:B------:R-:W2:Y:S06]  /*0040*/  S2R R9, SR_TID.Y ;  /* 0x0000000000097919 */ /* 0x000eac0000002200 */
[----:B------:R-:W0:Y:S08]  /*0050*/  LDC R0, c[0x0][0x360] ;  /* 0x0000d800ff007b82 */ /* 0x000e300000000800 */
[----:B------:R-:W2:Y:S08]  /*0060*/  S2UR UR7, SR_CTAID.Y ;  /* 0x00000000000779c3 */ /* 0x000eb00000002600 */
[----:B------:R-:W2:Y:S08]  /*0070*/  LDC R4, c[0x0][0x364] ;  /* 0x0000d900ff047b82 */ /* 0x000eb00000000800 */
[----:B------:R-:W3:Y:S01]  /*0080*/  LDC R10, c[0x0][0x390] ;  /* 0x0000e400ff0a7b82 */ /* 0x000ee20000000800 */
[----:B0-----:R-:W-:-:S07]  /*0090*/  IMAD R0, R0, UR6, R5 ;  /* 0x0000000600007c24 */ /* 0x001fce000f8e0205 */
[----:B------:R-:W0:Y:S08]  /*00a0*/  LDC.64 R6, c[0x0][0x388] ;  /* 0x0000e200ff067b82 */ /* 0x000e300000000a00 */
[----:B------:R-:W4:Y:S01]  /*00b0*/  LDC.64 R2, c[0x0][0x380] ;  /* 0x0000e000ff027b82 */ /* 0x000f220000000a00 */
[----:B--2---:R-:W-:-:S04]  /*00c0*/  IMAD R5, R4, UR7, R9 ;  /* 0x0000000704057c24 */ /* 0x004fc8000f8e0209 */
[----:B---3--:R-:W-:-:S04]  /*00d0*/  IMAD R11, R5, R10, R0 ;  /* 0x0000000a050b7224 */ /* 0x008fc800078e0200 */
[----:B0-----:R-:W-:-:S06]  /*00e0*/  IMAD.WIDE.U32 R6, R11, 0x8, R6 ;  /* 0x000000080b067825 */ /* 0x001fcc00078e0006 */
[----:B-1----:R-:W2:Y:S01]  /*00f0*/  LDG.E.64 R6, desc[UR4][R6.64] ;  /* 0x0000000406067981 */ /* 0x002ea2000c1e1b00 */
[----:B----4-:R-:W-:-:S06]  /*0100*/  IMAD.WIDE.U32 R4, R11, 0x8, R2 ;  /* 0x000000080b047825 */ /* 0x010fcc00078e0002 */
[----:B------:R-:W3:Y:S01]  /*0110*/  LDG.E.64 R4, desc[UR4][R4.64] ;  /* 0x0000000404047981 */ /* 0x000ee2000c1e1b00 */
[----:B------:R-:W-:-:S04]  /*0120*/  IMAD R11, R10, R10, R11 ;  /* 0x0000000a0a0b7224 */ /* 0x000fc800078e020b */
[----:B------:R-:W-:Y:S01]  /*0130*/  IMAD.WIDE.U32 R2, R11, 0x8, R2 ;  /* 0x000000080b027825 */ /* 0x000fe200078e0002 */
[----:B--2---:R-:W-:-:S08]  /*0140*/  DMUL R8, R6, R6 ;  /* 0x0000000606087228 */ /* 0x004fd00000000000 */
[----:B---3--:R-:W-:-:S07]  /*0150*/  DFMA R8, R4, R4, R8 ;  /* 0x000000040408722b */ /* 0x008fce0000000008 */
[----:B------:R-:W-:Y:S01]  /*0160*/  STG.E.64 desc[UR4][R2.64], R8 ;  /* 0x0000000802007986 */ /* 0x000fe2000c101b04 */
[----:B------:R-:W-:Y:S05]  /*0170*/  EXIT ;  /* 0x000000000000794d */ /* 0x000fea0003800000 */
.L_x_25:
        /* <DEDUP_REMOVED lines=16> */
.L_x_40:


//--------------------- .text._Z9transposePdS_i   --------------------------
	.section	.text._Z9transposePdS_i,"ax",@progbits
	.align	128
        .global         _Z9transposePdS_i
        .type           _Z9transposePdS_i,@function
        .size           _Z9transposePdS_i,(.L_x_41 - _Z9transposePdS_i)
        .other          _Z9transposePdS_i,@"STO_CUDA_ENTRY STV_DEFAULT"
_Z9transposePdS_i:
.text._Z9transposePdS_i:
[----:B------:R-:W-:Y:S01]  /*0000*/  LDC R1, c[0x0][0x37c] ;  /* 0x0000df00ff017b82 */ /* 0x000fe20000000800 */
[----:B------:R-:W0:Y:S07]  /*0010*/  S2R R3, SR_TID.X ;  /* 0x0000000000037919 */ /* 0x000e2e0000002100 */
[----:B------:R-:W0:Y:S01]  /*0020*/  S2UR UR4, SR_CTAID.X ;  /* 0x00000000000479c3 */ /* 0x000e220000002500 */
[----:B------:R-:W1:Y:S01]  /*0030*/  LDCU UR7, c[0x0][0x390] ;  /* 0x00007200ff0777ac */ /* 0x000e620008000800 */
[----:B------:R-:W2:Y:S06]  /*0040*/  S2R R6, SR_TID.Y ;  /* 0x0000000000067919 */ /* 0x000eac0000002200 */
[----:B------:R-:W0:Y:S08]  /*0050*/  LDC R0, c[0x0][0x360] ;  /* 0x0000d800ff007b82 */ /* 0x000e300000000800 */
[----:B------:R-:W2:Y:S08]  /*0060*/  S2UR UR6, SR_CTAID.Y ;  /* 0x00000000000679c3 */ /* 0x000eb00000002600 */
[----:B------:R-:W2:Y:S08]  /*0070*/  LDC R7, c[0x0][0x364] ;  /* 0x0000d900ff077b82 */ /* 0x000eb00000000800 */
[----:B------:R-:W3:Y:S01]  /*0080*/  LDC.64 R4, c[0x0][0x380] ;  /* 0x0000e000ff047b82 */ /* 0x000ee20000000a00 */
[----:B0-----:R-:W-:Y:S01]  /*0090*/  IMAD R0, R0, UR4, R3 ;  /* 0x0000000400007c24 */ /* 0x001fe2000f8e0203 */
[----:B------:R-:W0:Y:S04]  /*00a0*/  LDCU.64 UR4, c[0x0][0x358] ;  /* 0x00006b00ff0477ac */ /* 0x000e280008000a00 */
[----:B-1----:R-:W-:-:S02]  /*00b0*/  IADD3 R2, PT, PT, R0, UR7, RZ ;  /* 0x0000000700027c10 */ /* 0x002fc4000fffe0ff */
[----:B------:R-:W1:Y:S01]  /*00c0*/  LDC.64 R8, c[0x0][0x388] ;  /* 0x0000e200ff087b82 */ /* 0x000e620000000a00 */
[----:B--2---:R-:W-:-:S04]  /*00d0*/  IMAD R7, R7, UR6, R6 ;  /* 0x0000000607077c24 */ /* 0x004fc8000f8e0206 */
[----:B------:R-:W-:-:S04]  /*00e0*/  IMAD R11, R2, UR7, R7 ;  /* 0x00000007020b7c24 */ /* 0x000fc8000f8e0207 */
[----:B---3--:R-:W-:-:S06]  /*00f0*/  IMAD.WIDE.U32 R2, R11, 0x8, R4 ;  /* 0x000000080b027825 */ /* 0x008fcc00078e0004 */
[----:B0-----:R-:W2:Y:S01]  /*0100*/  LDG.E.64 R2, desc[UR4][R2.64] ;  /* 0x0000000402027981 */ /* 0x001ea2000c1e1b00 */
[----:B------:R-:W-:Y:S02]  /*0110*/  IMAD R13, R7, UR7, R0 ;  /* 0x00000007070d7c24 */ /* 0x000fe4000f8e0200 */
[----:B-1----:R-:W-:-:S04]  /*0120*/  IMAD.WIDE.U32 R6, R11, 0x8, R8 ;  /* 0x000000080b067825 */ /* 0x002fc800078e0008 */
[----:B------:R-:W-:-:S05]  /*0130*/  IMAD.WIDE.U32 R4, R13, 0x8, R4 ;  /* 0x000000080d047825 */ /* 0x000fca00078e0004 */
[----:B--2---:R-:W-:Y:S04]  /*0140*/  STG.E.64 desc[UR4][R4.64], R2 ;  /* 0x0000000204007986 */ /* 0x004fe8000c101b04 */
[----:B------:R-:W2:Y:S01]  /*0150*/  LDG.E.64 R6, desc[UR4][R6.64] ;  /* 0x0000000406067981 */ /* 0x000ea2000c1e1b00 */
[----:B------:R-:W-:-:S05]  /*0160*/  IMAD.WIDE.U32 R8, R13, 0x8, R8 ;  /* 0x000000080d087825 */ /* 0x000fca00078e0008 */
[----:B--2---:R-:W-:Y:S01]  /*0170*/  STG.E.64 desc[UR4][R8.64], R6 ;  /* 0x0000000608007986 */ /* 0x004fe2000c101b04 */
[----:B------:R-:W-:Y:S05]  /*0180*/  EXIT ;  /* 0x000000000000794d */ /* 0x000fea0003800000 */
.L_x_26:
        /* <DEDUP_REMOVED lines=15> */
.L_x_41:


//--------------------- .text._Z15bitReversedCopyPdS_ii --------------------------
	.section	.text._Z15bitReversedCopyPdS_ii,"ax",@progbits
	.align	128
        .global         _Z15bitReversedCopyPdS_ii
        .type           _Z15bitReversedCopyPdS_ii,@function
        .size           _Z15bitReversedCopyPdS_ii,(.L_x_42 - _Z15bitReversedCopyPdS_ii)
        .other          _Z15bitReversedCopyPdS_ii,@"STO_CUDA_ENTRY STV_DEFAULT"
_Z15bitReversedCopyPdS_ii:
.text._Z15bitReversedCopyPdS_ii:
[----:B------:R-:W-:Y:S01]  /*0000*/  LDC R1, c[0x0][0x37c] ;  /* 0x0000df00ff017b82 */ /* 0x000fe20000000800 */
[----:B------:R-:W0:Y:S01]  /*0010*/  S2R R0, SR_TID.X ;  /* 0x0000000000007919 */ /* 0x000e220000002100 */
[----:B------:R-:W1:Y:S06]  /*0020*/  LDCU UR5, c[0x0][0x394] ;  /* 0x00007280ff0577ac */ /* 0x000e6c0008000800 */
[----:B------:R-:W0:Y:S01]  /*0030*/  S2UR UR8, SR_CTAID.X ;  /* 0x00000000000879c3 */ /* 0x000e220000002500 */
[----:B------:R-:W2:Y:S01]  /*0040*/  S2R R5, SR_TID.Y ;  /* 0x0000000000057919 */ /* 0x000ea20000002200 */
[----:B------:R-:W3:Y:S06]  /*0050*/  LDCU.64 UR6, c[0x0][0x358] ;  /* 0x00006b00ff0677ac */ /* 0x000eec0008000a00 */
[----:B------:R-:W0:Y:S08]  /*0060*/  LDC R3, c[0x0][0x360] ;  /* 0x0000d800ff037b82 */ /* 0x000e300000000800 */
[----:B------:R-:W2:Y:S01]  /*0070*/  S2UR UR9, SR_CTAID.Y ;  /* 0x00000000000979c3 */ /* 0x000ea20000002600 */
[----:B-1----:R-:W-:-:S02]  /*0080*/  ULOP3.LUT UR4, UR5, 0x1, URZ, 0xc0, !UPT ;  /* 0x0000000105047892 */ /* 0x002fc4000f8ec0ff */
[----:B------:R-:W-:Y:S02]  /*0090*/  UISETP.GE.AND UP1, UPT, UR5, 0x1, UPT ;  /* 0x000000010500788c */ /* 0x000fe4000bf26270 */
[----:B------:R-:W-:-:S03]  /*00a0*/  UISETP.NE.U32.AND UP0, UPT, UR4, 0x1, UPT ;  /* 0x000000010400788c */ /* 0x000fc6000bf05070 */
[----:B------:R-:W2:Y:S01]  /*00b0*/  LDC R2, c[0x0][0x364] ;  /* 0x0000d900ff027b82 */ /* 0x000ea20000000800 */
[----:B0-----:R-:W-:Y:S02]  /*00c0*/  IMAD R3, R3, UR8, R0 ;  /* 0x0000000803037c24 */ /* 0x001fe4000f8e0200 */
[----:B--2---:R-:W-:-:S03]  /*00d0*/  IMAD R0, R2, UR9, R5 ;  /* 0x0000000902007c24 */ /* 0x004fc6000f8e0205 */
[----:B---3--:R-:W-:Y:S05]  /*00e0*/  BRA.U UP0, `(.L_x_27) ;  /* 0x0000000100347547 */ /* 0x008fea000b800000 */
[----:B------:R-:W0:Y:S08]  /*00f0*/  LDC R2, c[0x0][0x390] ;  /* 0x0000e400ff027b82 */ /* 0x000e300000000800 */
[----:B------:R-:W1:Y:S08]  /*0100*/  LDC.64 R6, c[0x0][0x380] ;  /* 0x0000e000ff067b82 */ /* 0x000e700000000a00 */
[----:B------:R-:W2:Y:S01]  /*0110*/  LDC.64 R10, c[0x0][0x388] ;  /* 0x0000e200ff0a7b82 */ /* 0x000ea20000000a00 */
[----:B0-----:R-:W-:-:S04]  /*0120*/  IMAD R13, R0, R2, R3 ;  /* 0x00000002000d7224 */ /* 0x001fc800078e0203 */
[----:B------:R-:W-:-:S04]  /*0130*/  IMAD R9, R2, R2, R13 ;  /* 0x0000000202097224 */ /* 0x000fc800078e020d */
[----:B-1----:R-:W-:-:S06]  /*0140*/  IMAD.WIDE.U32 R4, R9, 0x8, R6 ;  /* 0x0000000809047825 */ /* 0x002fcc00078e0006 */
[----:B------:R-:W3:Y:S01]  /*0150*/  LDG.E.64 R4, desc[UR6][R4.64] ;  /* 0x0000000604047981 */ /* 0x000ee2000c1e1b00 */
[----:B------:R-:W-:-:S04]  /*0160*/  IMAD.WIDE.U32 R6, R13, 0x8, R6 ;  /* 0x000000080d067825 */ /* 0x000fc800078e0006 */
[--C-:B--2---:R-:W-:Y:S01]  /*0170*/  IMAD.WIDE.U32 R8, R9, 0x8, R10.reuse ;  /* 0x0000000809087825 */ /* 0x104fe200078e000a */
[----:B---3--:R0:W-:Y:S05]  /*0180*/  STG.E.64 desc[UR6][R6.64], R4 ;  /* 0x0000000406007986 */ /* 0x0081ea000c101b06 */
[----:B------:R-:W2:Y:S01]  /*0190*/  LDG.E.64 R8, desc[UR6][R8.64] ;  /* 0x0000000608087981 */ /* 0x000ea2000c1e1b00 */
[----:B------:R-:W-:-:S05]  /*01a0*/  IMAD.WIDE.U32 R10, R13, 0x8, R10 ;  /* 0x000000080d0a7825 */ /* 0x000fca00078e000a */
[----:B--2---:R0:W-:Y:S02]  /*01b0*/  STG.E.64 desc[UR6][R10.64], R8 ;  /* 0x000000080a007986 */ /* 0x0041e4000c101b06 */
.L_x_27:
[----:B0-----:R-:W-:Y:S01]  /*01c0*/  IMAD.MOV.U32 R5, RZ, RZ, RZ ;  /* 0x000000ffff057224 */ /* 0x001fe200078e00ff */
[----:B------:R-:W-:Y:S06]  /*01d0*/  BRA.U !UP1, `(.L_x_28) ;  /* 0x0000000509cc7547 */ /* 0x000fec000b800000 */
[----:B------:R-:W-:Y:S01]  /*01e0*/  UISETP.GE.U32.AND UP0, UPT, UR5, 0x4, UPT ;  /* 0x000000040500788c */ /* 0x000fe2000bf06070 */
[----:B------:R-:W-:Y:S01]  /*01f0*/  IMAD.MOV.U32 R5, RZ, RZ, RZ ;  /* 0x000000ffff057224 */ /* 0x000fe200078e00ff */
[----:B------:R-:W-:Y:S01]  /*0200*/  ULOP3.LUT UR4, UR5, 0x3, URZ, 0xc0, !UPT ;  /* 0x0000000305047892 */ /* 0x000fe2000f8ec0ff */
[----:B------:R-:W-:-:S06]  /*0210*/  IMAD.MOV.U32 R2, RZ, RZ, R3 ;  /* 0x000000ffff027224 */ /* 0x000fcc00078e0003 */
[----:B------:R-:W-:Y:S05]  /*0220*/  BRA.U !UP0, `(.L_x_29) ;  /* 0x0000000508947547 */ /* 0x000fea000b800000 */
[----:B------:R-:W-:Y:S01]  /*0230*/  ULOP3.LUT UR5, UR5, 0x7ffffffc, URZ, 0xc0, !UPT ;  /* 0x7ffffffc05057892 */ /* 0x000fe2000f8ec0ff */
[----:B------:R-:W-:Y:S02]  /*0240*/  IMAD.MOV.U32 R5, RZ, RZ, RZ ;  /* 0x000000ffff057224 */ /* 0x000fe400078e00ff */
[----:B------:R-:W-:Y:S01]  /*0250*/  IMAD.MOV.U32 R2, RZ, RZ, R3 ;  /* 0x000000ffff027224 */ /* 0x000fe200078e0003 */
[----:B------:R-:W-:-:S04]  /*0260*/  UIADD3 UR5, UPT, UPT, -UR5, URZ, URZ ;  /* 0x000000ff05057290 */ /* 0x000fc8000fffe1ff */
[----:B------:R-:W-:-:S09]  /*0270*/  UISETP.GE.AND UP0, UPT, UR5, URZ, UPT ;  /* 0x000000ff0500728c */ /* 0x000fd2000bf06270 */
[----:B------:R-:W-:Y:S05]  /*0280*/  BRA.U UP0, `(.L_x_30) ;  /* 0x0000000500447547 */ /* 0x000fea000b800000 */
[----:B------:R-:W-:Y:S02]  /*0290*/  UIADD3 UR8, UPT, UPT, -UR5, URZ, URZ ;  /* 0x000000ff05087290 */ /* 0x000fe4000fffe1ff */
[----:B------:R-:W-:Y:S02]  /*02a0*/  UPLOP3.LUT UP0, UPT, UPT, UPT, UPT, 0x80, 0x8 ;  /* 0x000000000008789c */ /* 0x000fe40003f0f070 */
[----:B------:R-:W-:-:S09]  /*02b0*/  UISETP.GT.AND UP1, UPT, UR8, 0xc, UPT ;  /* 0x0000000c0800788c */ /* 0x000fd2000bf24270 */
[----:B------:R-:W-:Y:S05]  /*02c0*/  BRA.U !UP1, `(.L_x_31) ;  /* 0x0000000109c07547 */ /* 0x000fea000b800000 */
[----:B------:R-:W-:-:S11]  /*02d0*/  UPLOP3.LUT UP0, UPT, UPT, UPT, UPT, 0x40, 0x4 ;  /* 0x000000000004789c */ /* 0x000fd60003f0e870 */
.L_x_32:
[----:B------:R-:W-:Y:S01]  /*02e0*/  IMAD.SHL.U32 R4, R2, 0x4, RZ ;  /* 0x0000000402047824 */ /* 0x000fe200078e00ff */
[--C-:B------:R-:W-:Y:S01]  /*02f0*/  SHF.R.U32.HI R6, RZ, 0x2, R2.reuse ;  /* 0x00000002ff067819 */ /* 0x100fe20000011602 */
[----:B------:R-:W-:Y:S01]  /*0300*/  UIADD3 UR5, UPT, UPT, UR5, 0x10, URZ ;  /* 0x0000001005057890 */ /* 0x000fe2000fffe0ff */
[----:B------:R-:W-:Y:S02]  /*0310*/  SHF.R.U32.HI R8, RZ, 0x4, R2 ;  /* 0x00000004ff087819 */ /* 0x000fe40000011602 */
[----:B------:R-:W-:Y:S01]  /*0320*/  LOP3.LUT R4, R4, 0x4, RZ, 0xc0, !PT ;  /* 0x0000000404047812 */ /* 0x000fe200078ec0ff */
[----:B------:R-:W-:Y:S01]  /*0330*/  UISETP.GE.AND UP1, UPT, UR5, -0xc, UPT ;  /* 0xfffffff40500788c */ /* 0x000fe2000bf26270 */
[----:B------:R-:W-:Y:S01]  /*0340*/  LOP3.LUT R7, R2, 0x2, RZ, 0xc0, !PT ;  /* 0x0000000202077812 */ /* 0x000fe200078ec0ff */
[----:B------:R-:W-:Y:S01]  /*0350*/  IMAD.SHL.U32 R9, R8, 0x4, RZ ;  /* 0x0000000408097824 */ /* 0x000fe200078e00ff */
[----:B------:R-:W-:Y:S01]  /*0360*/  LOP3.LUT R6, R6, 0x1, RZ, 0xc0, !PT ;  /* 0x0000000106067812 */ /* 0x000fe200078ec0ff */
[----:B------:R-:W-:Y:S01]  /*0370*/  IMAD R4, R5, 0x8, R4 ;  /* 0x0000000805047824 */ /* 0x000fe200078e0204 */
[----:B------:R-:W-:-:S02]  /*0380*/  SHF.R.U32.HI R5, RZ, 0x3, R2 ;  /* 0x00000003ff057819 */ /* 0x000fc40000011602 */
[----:B------:R-:W-:Y:S02]  /*0390*/  LOP3.LUT R9, R9, 0x4, RZ, 0xc0, !PT ;  /* 0x0000000409097812 */ /* 0x000fe400078ec0ff */
[----:B------:R-:W-:Y:S02]  /*03a0*/  LOP3.LUT R5, R5, 0x1, RZ, 0xc0, !PT ;  /* 0x0000000105057812 */ /* 0x000fe400078ec0ff */
[----:B------:R-:W-:Y:S02]  /*03b0*/  IADD3 R4, PT, PT, R6, R7, R4 ;  /* 0x0000000706047210 */ /* 0x000fe40007ffe004 */
[--C-:B------:R-:W-:Y:S02]  /*03c0*/  SHF.R.U32.HI R6, RZ, 0x6, R2.reuse ;  /* 0x00000006ff067819 */ /* 0x100fe40000011602 */
[----:B------:R-:W-:Y:S01]  /*03d0*/  SHF.R.U32.HI R7, RZ, 0x7, R2 ;  /* 0x00000007ff077819 */ /* 0x000fe20000011602 */
[----:B------:R-:W-:Y:S01]  /*03e0*/  IMAD R4, R4, 0x2, R5 ;  /* 0x0000000204047824 */ /* 0x000fe200078e0205 */
[----:B------:R-:W-:-:S02]  /*03f0*/  LOP3.LUT R5, R8, 0x2, RZ, 0xc0, !PT ;  /* 0x0000000208057812 */ /* 0x000fc400078ec0ff */
[----:B------:R-:W-:Y:S01]  /*0400*/  LOP3.LUT R6, R6, 0x1, RZ, 0xc0, !PT ;  /* 0x0000000106067812 */ /* 0x000fe200078ec0ff */
[----:B------:R-:W-:Y:S01]  /*0410*/  IMAD R4, R4, 0x8, R9 ;  /* 0x0000000804047824 */ /* 0x000fe200078e0209 */
[----:B------:R-:W-:Y:S02]  /*0420*/  SHF.R.U32.HI R9, RZ, 0x8, R2 ;  /* 0x00000008ff097819 */ /* 0x000fe40000011602 */
[----:B------:R-:W-:Y:S02]  /*0430*/  LOP3.LUT R7, R7, 0x1, RZ, 0xc0, !PT ;  /* 0x0000000107077812 */ /* 0x000fe400078ec0ff */
[----:B------:R-:W-:Y:S01]  /*0440*/  IADD3 R4, PT, PT, R6, R5, R4 ;  /* 0x0000000506047210 */ /* 0x000fe20007ffe004 */
[C---:B------:R-:W-:Y:S01]  /*0450*/  IMAD.SHL.U32 R8, R9.reuse, 0x4, RZ ;  /* 0x0000000409087824 */ /* 0x040fe200078e00ff */
[----:B------:R-:W-:Y:S02]  /*0460*/  SHF.R.U32.HI R6, RZ, 0xa, R2 ;  /* 0x0000000aff067819 */ /* 0x000fe40000011602 */
[----:B------:R-:W-:Y:S01]  /*0470*/  LOP3.LUT R9, R9, 0x2, RZ, 0xc0, !PT ;  /* 0x0000000209097812 */ /* 0x000fe200078ec0ff */
[----:B------:R-:W-:Y:S01]  /*0480*/  IMAD R4, R4, 0x2, R7 ;  /* 0x0000000204047824 */ /* 0x000fe200078e0207 */
[----:B------:R-:W-:-:S02]  /*0490*/  LOP3.LUT R5, R8, 0x4, RZ, 0xc0, !PT ;  /* 0x0000000408057812 */ /* 0x000fc400078ec0ff */
[--C-:B------:R-:W-:Y:S02]  /*04a0*/  SHF.R.U32.HI R7, RZ, 0xb, R2.reuse ;  /* 0x0000000bff077819 */ /* 0x100fe40000011602 */
[----:B------:R-:W-:Y:S01]  /*04b0*/  LOP3.LUT R6, R6, 0x1, RZ, 0xc0, !PT ;  /* 0x0000000106067812 */ /* 0x000fe200078ec0ff */
[----:B------:R-:W-:Y:S01]  /*04c0*/  IMAD R4, R4, 0x8, R5 ;  /* 0x0000000804047824 */ /* 0x000fe200078e0205 */
[----:B------:R-:W-:Y:S02]  /*04d0*/  SHF.R.U32.HI R5, RZ, 0xc, R2 ;  /* 0x0000000cff057819 */ /* 0x000fe40000011602 */
[----:B------:R-:W-:Y:S02]  /*04e0*/  LOP3.LUT R7, R7, 0x1, RZ, 0xc0, !PT ;  /* 0x0000000107077812 */ /* 0x000fe400078ec0ff */
[----:B------:R-:W-:Y:S01]  /*04f0*/  IADD3 R4, PT, PT, R6, R9, R4 ;  /* 0x0000000906047210 */ /* 0x000fe20007ffe004 */
[----:B------:R-:W-:Y:S01]  /*0500*/  IMAD.SHL.U32 R8, R5, 0x4, RZ ;  /* 0x0000000405087824 */ /* 0x000fe200078e00ff */
[----:B------:R-:W-:-:S02]  /*0510*/  SHF.R.U32.HI R6, RZ, 0xe, R2 ;  /* 0x0000000eff067819 */ /* 0x000fc40000011602 */
[----:B------:R-:W-:Y:S01]  /*0520*/  LOP3.LUT R5, R5, 0x2, RZ, 0xc0, !PT ;  /* 0x0000000205057812 */ /* 0x000fe200078ec0ff */
[----:B------:R-:W-:Y:S01]  /*0530*/  IMAD R4, R4, 0x2, R7 ;  /* 0x0000000204047824 */ /* 0x000fe200078e0207 */
[----:B------:R-:W-:Y:S02]  /*0540*/  LOP3.LUT R9, R8, 0x4, RZ, 0xc0, !PT ;  /* 0x0000000408097812 */ /* 0x000fe400078ec0ff */
[--C-:B------:R-:W-:Y:S02]  /*0550*/  SHF.R.U32.HI R7, RZ, 0xf, R2.reuse ;  /* 0x0000000fff077819 */ /* 0x100fe40000011602 */
[----:B------:R-:W-:Y:S01]  /*0560*/  LOP3.LUT R6, R6, 0x1, RZ, 0xc0, !PT ;  /* 0x0000000106067812 */ /* 0x000fe200078ec0ff */
[----:B------:R-:W-:Y:S01]  /*0570*/  IMAD R4, R4, 0x8, R9 ;  /* 0x0000000804047824 */ /* 0x000fe200078e0209 */
[----:B------:R-:W-:Y:S02]  /*0580*/  LOP3.LUT R8, R7, 0x1, RZ, 0xc0, !PT ;  /* 0x0000000107087812 */ /* 0x000fe400078ec0ff */
[----:B------:R-:W-:-:S02]  /*0590*/  SHF.R.U32.HI R2, RZ, 0x10, R2 ;  /* 0x00000010ff027819 */ /* 0x000fc40000011602 */
[----:B------:R-:W-:-:S05]  /*05a0*/  IADD3 R5, PT, PT, R6, R5, R4 ;  /* 0x0000000506057210 */ /* 0x000fca0007ffe004 */
[----:B------:R-:W-:Y:S01]  /*05b0*/  IMAD R5, R5, 0x2, R8 ;  /* 0x0000000205057824 */ /* 0x000fe200078e0208 */
[----:B------:R-:W-:Y:S06]  /*05c0*/  BRA.U !UP1, `(.L_x_32) ;  /* 0xfffffffd09447547 */ /* 0x000fec000b83ffff */
.L_x_31:
[----:B------:R-:W-:-:S04]  /*05d0*/  UIADD3 UR8, UPT, UPT, -UR5, URZ, URZ ;  /* 0x000000ff05087290 */ /* 0x000fc8000fffe1ff */
[----:B------:R-:W-:-:S09]  /*05e0*/  UISETP.GT.AND UP1, UPT, UR8, 0x4, UPT ;  /* 0x000000040800788c */ /* 0x000fd2000bf24270 */
[----:B------:R-:W-:Y:S05]  /*05f0*/  BRA.U !UP1, `(.L_x_33) ;  /* 0x0000000109607547 */ /* 0x000fea000b800000 */
[----:B------:R-:W-:Y:S01]  /*0600*/  IMAD.SHL.U32 R4, R2, 0x4, RZ ;  /* 0x0000000402047824 */ /* 0x000fe200078e00ff */
[--C-:B------:R-:W-:Y:S01]  /*0610*/  SHF.R.U32.HI R6, RZ, 0x2, R2.reuse ;  /* 0x00000002ff067819 */ /* 0x100fe20000011602 */
[----:B------:R-:W-:Y:S01]  /*0620*/  UIADD3 UR5, UPT, UPT, UR5, 0x8, URZ ;  /* 0x0000000805057890 */ /* 0x000fe2000fffe0ff */
[----:B------:R-:W-:Y:S01]  /*0630*/  SHF.R.U32.HI R8, RZ, 0x4, R2 ;  /* 0x00000004ff087819 */ /* 0x000fe20000011602 */
[----:B------:R-:W-:Y:S01]  /*0640*/  UPLOP3.LUT UP0, UPT, UPT, UPT, UPT, 0x40, 0x4 ;  /* 0x000000000004789c */ /* 0x000fe20003f0e870 */
[----:B------:R-:W-:Y:S02]  /*0650*/  LOP3.LUT R4, R4, 0x4, RZ, 0xc0, !PT ;  /* 0x0000000404047812 */ /* 0x000fe400078ec0ff */
        /* <DEDUP_REMOVED lines=14> */
[----:B------:R-:W-:Y:S02]  /*0740*/  LOP3.LUT R8, R7, 0x1, RZ, 0xc0, !PT ;  /* 0x0000000107087812 */ /* 0x000fe400078ec0ff */
[----:B------:R-:W-:Y:S02]  /*0750*/  SHF.R.U32.HI R2, RZ, 0x8, R2 ;  /* 0x00000008ff027819 */ /* 0x000fe40000011602 */
[----:B------:R-:W-:-:S05]  /*0760*/  IADD3 R5, PT, PT, R6, R5, R4 ;  /* 0x0000000506057210 */ /* 0x000fca0007ffe004 */
[----:B------:R-:W-:-:S07]  /*0770*/  IMAD R5, R5, 0x2, R8 ;  /* 0x0000000205057824 */ /* 0x000fce00078e0208 */
.L_x_33:
[----:B------:R-:W-:-:S09]  /*0780*/  UISETP.NE.OR UP0, UPT, UR5, URZ, UP0 ;  /* 0x000000ff0500728c */ /* 0x000fd20008705670 */
[----:B------:R-:W-:Y:S05]  /*0790*/  BRA.U !UP0, `(.L_x_29) ;  /* 0x0000000108387547 */ /* 0x000fea000b800000 */
.L_x_30:
[----:B------:R-:W-:Y:S01]  /*07a0*/  IMAD.SHL.U32 R4, R2, 0x4, RZ ;  /* 0x0000000402047824 */ /* 0x000fe200078e00ff */
[----:B------:R-:W-:Y:S01]  /*07b0*/  UIADD3 UR5, UPT, UPT, UR5, 0x4, URZ ;  /* 0x0000000405057890 */ /* 0x000fe2000fffe0ff */
[--C-:B------:R-:W-:Y:S02]  /*07c0*/  SHF.R.U32.HI R6, RZ, 0x2, R2.reuse ;  /* 0x00000002ff067819 */ /* 0x100fe40000011602 */
[----:B------:R-:W-:Y:S01]  /*07d0*/  SHF.R.U32.HI R7, RZ, 0x3, R2 ;  /* 0x00000003ff077819 */ /* 0x000fe20000011602 */
[----:B------:R-:W-:Y:S01]  /*07e0*/  UISETP.NE.AND UP0, UPT, UR5, URZ, UPT ;  /* 0x000000ff0500728c */ /* 0x000fe2000bf05270 */
[----:B------:R-:W-:Y:S02]  /*07f0*/  LOP3.LUT R4, R4, 0x4, RZ, 0xc0, !PT ;  /* 0x0000000404047812 */ /* 0x000fe400078ec0ff */
[----:B------:R-:W-:Y:S02]  /*0800*/  LOP3.LUT R6, R6, 0x1, RZ, 0xc0, !PT ;  /* 0x0000000106067812 */ /* 0x000fe400078ec0ff */
[----:B------:R-:W-:Y:S01]  /*0810*/  LOP3.LUT R8, R7, 0x1, RZ, 0xc0, !PT ;  /* 0x0000000107087812 */ /* 0x000fe200078ec0ff */
[----:B------:R-:W-:Y:S01]  /*0820*/  IMAD R4, R5, 0x8, R4 ;  /* 0x0000000805047824 */ /* 0x000fe200078e0204 */
[----:B------:R-:W-:-:S02]  /*0830*/  LOP3.LUT R5, R2, 0x2, RZ, 0xc0, !PT ;  /* 0x0000000202057812 */ /* 0x000fc400078ec0ff */
[----:B------:R-:W-:Y:S02]  /*0840*/  SHF.R.U32.HI R2, RZ, 0x4, R2 ;  /* 0x00000004ff027819 */ /* 0x000fe40000011602 */
[----:B------:R-:W-:-:S05]  /*0850*/  IADD3 R5, PT, PT, R6, R5, R4 ;  /* 0x0000000506057210 */ /* 0x000fca0007ffe004 */
[----:B------:R-:W-:Y:S01]  /*0860*/  IMAD R5, R5, 0x2, R8 ;  /* 0x0000000205057824 */ /* 0x000fe200078e0208 */
[----:B------:R-:W-:Y:S06]  /*0870*/  BRA.U UP0, `(.L_x_30) ;  /* 0xfffffffd00c87547 */ /* 0x000fec000b83ffff */
.L_x_29:
[----:B------:R-:W-:-:S09]  /*0880*/  UISETP.NE.AND UP0, UPT, UR4, URZ, UPT ;  /* 0x000000ff0400728c */ /* 0x000fd2000bf05270 */
[----:B------:R-:W-:Y:S05]  /*0890*/  BRA.U !UP0, `(.L_x_28) ;  /* 0x00000001081c7547 */ /* 0x000fea000b800000 */
[----:B------:R-:W-:-:S12]  /*08a0*/  UIADD3 UR4, UPT, UPT, -UR4, URZ, URZ ;  /* 0x000000ff04047290 */ /* 0x000fd8000fffe1ff */
.L_x_34:
[----:B------:R-:W-:Y:S01]  /*08b0*/  UIADD3 UR4, UPT, UPT, UR4, 0x1, URZ ;  /* 0x0000000104047890 */ /* 0x000fe2000fffe0ff */
[----:B------:R-:W-:Y:S02]  /*08c0*/  LOP3.LUT R4, R2, 0x1, RZ, 0xc0, !PT ;  /* 0x0000000102047812 */ /* 0x000fe400078ec0ff */
[----:B------:R-:W-:Y:S01]  /*08d0*/  SHF.R.U32.HI R2, RZ, 0x1, R2 ;  /* 0x00000001ff027819 */ /* 0x000fe20000011602 */
[----:B------:R-:W-:Y:S02]  /*08e0*/  UISETP.NE.AND UP0, UPT, UR4, URZ, UPT ;  /* 0x000000ff0400728c */ /* 0x000fe4000bf05270 */
[----:B------:R-:W-:-:S07]  /*08f0*/  IMAD R5, R5, 0x2, R4 ;  /* 0x0000000205057824 */ /* 0x000fce00078e0204 */
[----:B------:R-:W-:Y:S05]  /*0900*/  BRA.U UP0, `(.L_x_34) ;  /* 0xfffffffd00e87547 */ /* 0x000fea000b83ffff */
.L_x_28:
[----:B------:R-:W0:Y:S08]  /*0910*/  LDC R2, c[0x0][0x390] ;  /* 0x0000e400ff027b82 */ /* 0x000e300000000800 */
[----:B------:R-:W1:Y:S08]  /*0920*/  LDC.64 R6, c[0x0][0x380] ;  /* 0x0000e000ff067b82 */ /* 0x000e700000000a00 */
[----:B------:R-:W2:Y:S01]  /*0930*/  LDC.64 R8, c[0x0][0x388] ;  /* 0x0000e200ff087b82 */ /* 0x000ea20000000a00 */
[----:B0-----:R-:W-:-:S04]  /*0940*/  IMAD R11, R0, R2, R5 ;  /* 0x00000002000b7224 */ /* 0x001fc800078e0205 */
[----:B-1----:R-:W-:-:S06]  /*0950*/  IMAD.WIDE.U32 R4, R11, 0x8, R6 ;  /* 0x000000080b047825 */ /* 0x002fcc00078e0006 */
[----:B------:R-:W3:Y:S01]  /*0960*/  LDG.E.64 R4, desc[UR6][R4.64] ;  /* 0x0000000604047981 */ /* 0x000ee2000c1e1b00 */
[----:B------:R-:W-:-:S04]  /*0970*/  IMAD R3, R0, R2, R3 ;  /* 0x0000000200037224 */ /* 0x000fc800078e0203 */
[----:B------:R-:W-:Y:S02]  /*0980*/  IMAD R13, R2, R2, R3 ;  /* 0x00000002020d7224 */ /* 0x000fe400078e0203 */
[----:B--2---:R-:W-:-:S04]  /*0990*/  IMAD.WIDE.U32 R2, R11, 0x8, R8 ;  /* 0x000000080b027825 */ /* 0x004fc800078e0008 */
[----:B------:R-:W-:-:S05]  /*09a0*/  IMAD.WIDE.U32 R6, R13, 0x8, R6 ;  /* 0x000000080d067825 */ /* 0x000fca00078e0006 */
[----:B---3--:R-:W-:Y:S04]  /*09b0*/  STG.E.64 desc[UR6][R6.64], R4 ;  /* 0x0000000406007986 */ /* 0x008fe8000c101b06 */
[----:B------:R-:W2:Y:S01]  /*09c0*/  LDG.E.64 R2, desc[UR6][R2.64] ;  /* 0x0000000602027981 */ /* 0x000ea2000c1e1b00 */
[----:B------:R-:W-:-:S05]  /*09d0*/  IMAD.WIDE.U32 R8, R13, 0x8, R8 ;  /* 0x000000080d087825 */ /* 0x000fca00078e0008 */
[----:B--2---:R-:W-:Y:S01]  /*09e0*/  STG.E.64 desc[UR6][R8.64], R2 ;  /* 0x0000000208007986 */ /* 0x004fe2000c101b06 */
[----:B------:R-:W-:Y:S05]  /*09f0*/  EXIT ;  /* 0x000000000000794d */ /* 0x000fea0003800000 */
.L_x_35:
        /* <DEDUP_REMOVED lines=16> */
.L_x_42:


//--------------------- .nv.global.init           --------------------------
	.section	.nv.global.init,"aw",@progbits
	.align	16
.nv.global.init:
	.type		__cudart_sin_cos_coeffs,@object
	.size		__cudart_sin_cos_coeffs,(__cudart_i2opi_d - __cudart_sin_cos_coeffs)
__cudart_sin_cos_coeffs:
        /*0000*/ 	.byte	0x46, 0xd2, 0xb0, 0x2c, 0xf1, 0xe5, 0x5a, 0xbe, 0x92, 0xe3, 0xac, 0x69, 0xe3, 0x1d, 0xc7, 0x3e
        /*0010*/ 	.byte	0xa1, 0x62, 0xdb, 0x19, 0xa0, 0x01, 0x2a, 0xbf, 0x18, 0x08, 0x11, 0x11, 0x11, 0x11, 0x81, 0x3f
        /*0020*/ 	.byte	0x54, 0x55, 0x55, 0x55, 0x55, 0x55, 0xc5, 0xbf, 0x00, 0x00, 0x00, 0x00, 0x00, 0x00, 0x00, 0x00
        /*0030*/ 	.byte	0x00, 0x00, 0x00, 0x00, 0x00, 0x00, 0x00, 0x00, 0x64, 0x81, 0xfd, 0x20, 0x83, 0xff, 0xa8, 0xbd
        /*0040*/ 	.byte	0x28, 0x85, 0xef, 0xc1, 0xa7, 0xee, 0x21, 0x3e, 0xd9, 0xe6, 0x06, 0x8e, 0x4f, 0x7e, 0x92, 0xbe
        /*0050*/ 	.byte	0xe9, 0xbc, 0xdd, 0x19, 0xa0, 0x01, 0xfa, 0x3e, 0x47, 0x5d, 0xc1, 0x16, 0x6c, 0xc1, 0x56, 0xbf
        /*0060*/ 	.byte	0x51, 0x55, 0x55, 0x55, 0x55, 0x55, 0xa5, 0x3f, 0x00, 0x00, 0x00, 0x00, 0x00, 0x00, 0xe0, 0xbf
        /*0070*/ 	.byte	0x00, 0x00, 0x00, 0x00, 0x00, 0x00, 0xf0, 0x3f, 0x00, 0x00, 0x00, 0x00, 0x00, 0x00, 0x00, 0x00
	.type		__cudart_i2opi_d,@object
	.size		__cudart_i2opi_d,(.L_0 - __cudart_i2opi_d)
__cudart_i2opi_d:
        /* <DEDUP_REMOVED lines=9> */
.L_0:


//--------------------- .nv.shared.reserved.0     --------------------------
	.section	.nv.shared.reserved.0,"aw",@nobits
	.weak		__nv_reservedSMEM_offset_0_alias
	.size		__nv_reservedSMEM_offset_0_alias, 0, 64
	.other		__nv_reservedSMEM_offset_0_alias,@"STO_CUDA_RESERVED_SHARED STV_DEFAULT"
__nv_reservedSMEM_offset_0_alias:
	.zero		0
	.zero		64


//--------------------- .nv.constant0._Z9fft_stagePdS_iii --------------------------
	.section	.nv.constant0._Z9fft_stagePdS_iii,"a",@progbits
	.sectionflags	@""
	.align	4
.nv.constant0._Z9fft_stagePdS_iii:
	.zero		924


//--------------------- .nv.constant0._Z12calcAbsolutePdS_i --------------------------
	.section	.nv.constant0._Z12calcAbsolutePdS_i,"a",@progbits
	.sectionflags	@""
	.align	4
.nv.constant0._Z12calcAbsolutePdS_i:
	.zero		916


//--------------------- .nv.constant0._Z9transposePdS_i --------------------------
	.section	.nv.constant0._Z9transposePdS_i,"a",@progbits
	.sectionflags	@""
	.align	4
.nv.constant0._Z9transposePdS_i:
	.zero		916


//--------------------- .nv.constant0._Z15bitReversedCopyPdS_ii --------------------------
	.section	.nv.constant0._Z15bitReversedCopyPdS_ii,"a",@progbits
	.sectionflags	@""
	.align	4
.nv.constant0._Z15bitReversedCopyPdS_ii:
	.zero		920


//--------------------- SYMBOLS --------------------------

	.type		.nv.reservedSmem.offset0,@object
	.size		.nv.reservedSmem.offset0,0x4
